//
// Generated by NVIDIA NVVM Compiler
//
// Compiler Build ID: CL-36424714
// Cuda compilation tools, release 13.0, V13.0.88
// Based on NVVM 20.0.0
//

.version 9.0
.target sm_100
.address_size 64

	// .globl	_Z12simple_m_dotPfS_S_iii
// _ZZ4iaddPfS_iiE7v_share has been demoted

.visible .entry _Z12simple_m_dotPfS_S_iii(
	.param .u64 .ptr .align 1 _Z12simple_m_dotPfS_S_iii_param_0,
	.param .u64 .ptr .align 1 _Z12simple_m_dotPfS_S_iii_param_1,
	.param .u64 .ptr .align 1 _Z12simple_m_dotPfS_S_iii_param_2,
	.param .u32 _Z12simple_m_dotPfS_S_iii_param_3,
	.param .u32 _Z12simple_m_dotPfS_S_iii_param_4,
	.param .u32 _Z12simple_m_dotPfS_S_iii_param_5
)
{
	.reg .pred 	%p<12>;
	.reg .b32 	%r<150>;
	.reg .b32 	%f<113>;
	.reg .b64 	%rd<82>;

	ld.param.u64 	%rd9, [_Z12simple_m_dotPfS_S_iii_param_0];
	ld.param.u64 	%rd10, [_Z12simple_m_dotPfS_S_iii_param_2];
	ld.param.u32 	%r75, [_Z12simple_m_dotPfS_S_iii_param_3];
	ld.param.u32 	%r76, [_Z12simple_m_dotPfS_S_iii_param_4];
	ld.param.u32 	%r77, [_Z12simple_m_dotPfS_S_iii_param_5];
	cvta.to.global.u64 	%rd1, %rd9;
	cvta.to.global.u64 	%rd11, %rd10;
	mov.u32 	%r78, %ntid.y;
	mov.u32 	%r79, %nctaid.y;
	mul.lo.s32 	%r80, %r78, %r79;
	mov.u32 	%r81, %ctaid.x;
	mov.u32 	%r82, %ntid.x;
	mov.u32 	%r83, %tid.x;
	mad.lo.s32 	%r84, %r81, %r82, %r83;
	mov.u32 	%r85, %ctaid.y;
	mov.u32 	%r86, %tid.y;
	mad.lo.s32 	%r87, %r85, %r78, %r86;
	mul.lo.s32 	%r143, %r75, %r84;
	setp.eq.s32 	%p1, %r76, 0;
	selp.b32 	%r88, 1, %r75, %p1;
	mul.lo.s32 	%r142, %r88, %r87;
	selp.b32 	%r3, %r80, 1, %p1;
	mad.lo.s32 	%r89, %r84, %r80, %r87;
	setp.eq.s32 	%p2, %r77, 0;
	mul.wide.s32 	%rd12, %r89, 4;
	add.s64 	%rd2, %rd11, %rd12;
	mov.f32 	%f112, 0f00000000;
	@%p2 bra 	$L__BB0_2;
	ld.global.f32 	%f112, [%rd2];
$L__BB0_2:
	setp.lt.s32 	%p3, %r75, 1;
	@%p3 bra 	$L__BB0_15;
	add.s32 	%r90, %r143, 1;
	add.s32 	%r91, %r143, %r75;
	max.s32 	%r92, %r91, %r90;
	sub.s32 	%r4, %r92, %r143;
	sub.s32 	%r93, %r143, %r92;
	setp.gt.u32 	%p4, %r93, -16;
	@%p4 bra 	$L__BB0_6;
	shl.b32 	%r94, %r3, 1;
	add.s32 	%r139, %r142, %r94;
	mad.lo.s32 	%r138, %r3, 3, %r142;
	shl.b32 	%r95, %r3, 2;
	add.s32 	%r137, %r142, %r95;
	mad.lo.s32 	%r136, %r3, 5, %r142;
	mad.lo.s32 	%r135, %r3, 6, %r142;
	mad.lo.s32 	%r134, %r3, 7, %r142;
	shl.b32 	%r96, %r3, 3;
	add.s32 	%r133, %r142, %r96;
	mad.lo.s32 	%r132, %r3, 9, %r142;
	mad.lo.s32 	%r131, %r3, 10, %r142;
	mad.lo.s32 	%r130, %r3, 11, %r142;
	mad.lo.s32 	%r129, %r3, 12, %r142;
	mad.lo.s32 	%r128, %r3, 13, %r142;
	mad.lo.s32 	%r127, %r3, 14, %r142;
	mad.lo.s32 	%r126, %r3, 15, %r142;
	add.s32 	%r125, %r3, %r142;
	and.b32  	%r97, %r4, -16;
	neg.s32 	%r124, %r97;
$L__BB0_5:
	.pragma "nounroll";
	ld.param.u64 	%rd79, [_Z12simple_m_dotPfS_S_iii_param_1];
	mul.wide.s32 	%rd13, %r143, 4;
	add.s64 	%rd14, %rd1, %rd13;
	ld.global.f32 	%f18, [%rd14];
	cvta.to.global.u64 	%rd15, %rd79;
	mul.wide.u32 	%rd16, %r142, 4;
	add.s64 	%rd17, %rd15, %rd16;
	ld.global.f32 	%f19, [%rd17];
	fma.rn.f32 	%f20, %f18, %f19, %f112;
	add.s32 	%r98, %r142, %r3;
	ld.global.f32 	%f21, [%rd14+4];
	mul.wide.u32 	%rd18, %r125, 4;
	add.s64 	%rd19, %rd15, %rd18;
	ld.global.f32 	%f22, [%rd19];
	fma.rn.f32 	%f23, %f21, %f22, %f20;
	add.s32 	%r99, %r98, %r3;
	ld.global.f32 	%f24, [%rd14+8];
	mul.wide.u32 	%rd20, %r139, 4;
	add.s64 	%rd21, %rd15, %rd20;
	ld.global.f32 	%f25, [%rd21];
	fma.rn.f32 	%f26, %f24, %f25, %f23;
	add.s32 	%r100, %r99, %r3;
	ld.global.f32 	%f27, [%rd14+12];
	mul.wide.u32 	%rd22, %r138, 4;
	add.s64 	%rd23, %rd15, %rd22;
	ld.global.f32 	%f28, [%rd23];
	fma.rn.f32 	%f29, %f27, %f28, %f26;
	add.s32 	%r101, %r100, %r3;
	ld.global.f32 	%f30, [%rd14+16];
	mul.wide.u32 	%rd24, %r137, 4;
	add.s64 	%rd25, %rd15, %rd24;
	ld.global.f32 	%f31, [%rd25];
	fma.rn.f32 	%f32, %f30, %f31, %f29;
	add.s32 	%r102, %r101, %r3;
	ld.global.f32 	%f33, [%rd14+20];
	mul.wide.u32 	%rd26, %r136, 4;
	add.s64 	%rd27, %rd15, %rd26;
	ld.global.f32 	%f34, [%rd27];
	fma.rn.f32 	%f35, %f33, %f34, %f32;
	add.s32 	%r103, %r102, %r3;
	ld.global.f32 	%f36, [%rd14+24];
	mul.wide.u32 	%rd28, %r135, 4;
	add.s64 	%rd29, %rd15, %rd28;
	ld.global.f32 	%f37, [%rd29];
	fma.rn.f32 	%f38, %f36, %f37, %f35;
	add.s32 	%r104, %r103, %r3;
	ld.global.f32 	%f39, [%rd14+28];
	mul.wide.u32 	%rd30, %r134, 4;
	add.s64 	%rd31, %rd15, %rd30;
	ld.global.f32 	%f40, [%rd31];
	fma.rn.f32 	%f41, %f39, %f40, %f38;
	add.s32 	%r105, %r104, %r3;
	ld.global.f32 	%f42, [%rd14+32];
	mul.wide.u32 	%rd32, %r133, 4;
	add.s64 	%rd33, %rd15, %rd32;
	ld.global.f32 	%f43, [%rd33];
	fma.rn.f32 	%f44, %f42, %f43, %f41;
	add.s32 	%r106, %r105, %r3;
	ld.global.f32 	%f45, [%rd14+36];
	mul.wide.u32 	%rd34, %r132, 4;
	add.s64 	%rd35, %rd15, %rd34;
	ld.global.f32 	%f46, [%rd35];
	fma.rn.f32 	%f47, %f45, %f46, %f44;
	add.s32 	%r107, %r106, %r3;
	ld.global.f32 	%f48, [%rd14+40];
	mul.wide.u32 	%rd36, %r131, 4;
	add.s64 	%rd37, %rd15, %rd36;
	ld.global.f32 	%f49, [%rd37];
	fma.rn.f32 	%f50, %f48, %f49, %f47;
	add.s32 	%r108, %r107, %r3;
	ld.global.f32 	%f51, [%rd14+44];
	mul.wide.u32 	%rd38, %r130, 4;
	add.s64 	%rd39, %rd15, %rd38;
	ld.global.f32 	%f52, [%rd39];
	fma.rn.f32 	%f53, %f51, %f52, %f50;
	add.s32 	%r109, %r108, %r3;
	ld.global.f32 	%f54, [%rd14+48];
	mul.wide.u32 	%rd40, %r129, 4;
	add.s64 	%rd41, %rd15, %rd40;
	ld.global.f32 	%f55, [%rd41];
	fma.rn.f32 	%f56, %f54, %f55, %f53;
	add.s32 	%r110, %r109, %r3;
	ld.global.f32 	%f57, [%rd14+52];
	mul.wide.u32 	%rd42, %r128, 4;
	add.s64 	%rd43, %rd15, %rd42;
	ld.global.f32 	%f58, [%rd43];
	fma.rn.f32 	%f59, %f57, %f58, %f56;
	add.s32 	%r111, %r110, %r3;
	ld.global.f32 	%f60, [%rd14+56];
	mul.wide.u32 	%rd44, %r127, 4;
	add.s64 	%rd45, %rd15, %rd44;
	ld.global.f32 	%f61, [%rd45];
	fma.rn.f32 	%f62, %f60, %f61, %f59;
	add.s32 	%r112, %r111, %r3;
	ld.global.f32 	%f63, [%rd14+60];
	mul.wide.u32 	%rd46, %r126, 4;
	add.s64 	%rd47, %rd15, %rd46;
	ld.global.f32 	%f64, [%rd47];
	fma.rn.f32 	%f112, %f63, %f64, %f62;
	add.s32 	%r143, %r143, 16;
	add.s32 	%r142, %r112, %r3;
	shl.b32 	%r113, %r3, 4;
	add.s32 	%r139, %r139, %r113;
	add.s32 	%r138, %r138, %r113;
	add.s32 	%r137, %r137, %r113;
	add.s32 	%r136, %r136, %r113;
	add.s32 	%r135, %r135, %r113;
	add.s32 	%r134, %r134, %r113;
	add.s32 	%r133, %r133, %r113;
	add.s32 	%r132, %r132, %r113;
	add.s32 	%r131, %r131, %r113;
	add.s32 	%r130, %r130, %r113;
	add.s32 	%r129, %r129, %r113;
	add.s32 	%r128, %r128, %r113;
	add.s32 	%r127, %r127, %r113;
	add.s32 	%r126, %r126, %r113;
	add.s32 	%r125, %r125, %r113;
	add.s32 	%r124, %r124, 16;
	setp.ne.s32 	%p5, %r124, 0;
	@%p5 bra 	$L__BB0_5;
$L__BB0_6:
	and.b32  	%r59, %r4, 15;
	setp.eq.s32 	%p6, %r59, 0;
	@%p6 bra 	$L__BB0_15;
	ld.param.u64 	%rd80, [_Z12simple_m_dotPfS_S_iii_param_1];
	cvta.to.global.u64 	%rd3, %rd80;
	and.b32  	%r60, %r4, 7;
	setp.lt.u32 	%p7, %r59, 8;
	@%p7 bra 	$L__BB0_9;
	mul.wide.s32 	%rd48, %r143, 4;
	add.s64 	%rd49, %rd1, %rd48;
	ld.global.f32 	%f66, [%rd49];
	mul.wide.u32 	%rd50, %r142, 4;
	add.s64 	%rd51, %rd3, %rd50;
	ld.global.f32 	%f67, [%rd51];
	fma.rn.f32 	%f68, %f66, %f67, %f112;
	add.s32 	%r114, %r142, %r3;
	ld.global.f32 	%f69, [%rd49+4];
	mul.wide.u32 	%rd52, %r114, 4;
	add.s64 	%rd53, %rd3, %rd52;
	ld.global.f32 	%f70, [%rd53];
	fma.rn.f32 	%f71, %f69, %f70, %f68;
	add.s32 	%r115, %r114, %r3;
	ld.global.f32 	%f72, [%rd49+8];
	mul.wide.u32 	%rd54, %r115, 4;
	add.s64 	%rd55, %rd3, %rd54;
	ld.global.f32 	%f73, [%rd55];
	fma.rn.f32 	%f74, %f72, %f73, %f71;
	add.s32 	%r116, %r115, %r3;
	ld.global.f32 	%f75, [%rd49+12];
	mul.wide.u32 	%rd56, %r116, 4;
	add.s64 	%rd57, %rd3, %rd56;
	ld.global.f32 	%f76, [%rd57];
	fma.rn.f32 	%f77, %f75, %f76, %f74;
	add.s32 	%r117, %r116, %r3;
	ld.global.f32 	%f78, [%rd49+16];
	mul.wide.u32 	%rd58, %r117, 4;
	add.s64 	%rd59, %rd3, %rd58;
	ld.global.f32 	%f79, [%rd59];
	fma.rn.f32 	%f80, %f78, %f79, %f77;
	add.s32 	%r118, %r117, %r3;
	ld.global.f32 	%f81, [%rd49+20];
	mul.wide.u32 	%rd60, %r118, 4;
	add.s64 	%rd61, %rd3, %rd60;
	ld.global.f32 	%f82, [%rd61];
	fma.rn.f32 	%f83, %f81, %f82, %f80;
	add.s32 	%r119, %r118, %r3;
	ld.global.f32 	%f84, [%rd49+24];
	mul.wide.u32 	%rd62, %r119, 4;
	add.s64 	%rd63, %rd3, %rd62;
	ld.global.f32 	%f85, [%rd63];
	fma.rn.f32 	%f86, %f84, %f85, %f83;
	add.s32 	%r120, %r119, %r3;
	ld.global.f32 	%f87, [%rd49+28];
	mul.wide.u32 	%rd64, %r120, 4;
	add.s64 	%rd65, %rd3, %rd64;
	ld.global.f32 	%f88, [%rd65];
	fma.rn.f32 	%f112, %f87, %f88, %f86;
	add.s32 	%r142, %r120, %r3;
	add.s32 	%r143, %r143, 8;
$L__BB0_9:
	setp.eq.s32 	%p8, %r60, 0;
	@%p8 bra 	$L__BB0_15;
	and.b32  	%r65, %r4, 3;
	setp.lt.u32 	%p9, %r60, 4;
	@%p9 bra 	$L__BB0_12;
	mul.wide.s32 	%rd66, %r143, 4;
	add.s64 	%rd67, %rd1, %rd66;
	ld.global.f32 	%f90, [%rd67];
	mul.wide.u32 	%rd68, %r142, 4;
	add.s64 	%rd69, %rd3, %rd68;
	ld.global.f32 	%f91, [%rd69];
	fma.rn.f32 	%f92, %f90, %f91, %f112;
	add.s32 	%r121, %r142, %r3;
	ld.global.f32 	%f93, [%rd67+4];
	mul.wide.u32 	%rd70, %r121, 4;
	add.s64 	%rd71, %rd3, %rd70;
	ld.global.f32 	%f94, [%rd71];
	fma.rn.f32 	%f95, %f93, %f94, %f92;
	add.s32 	%r122, %r121, %r3;
	ld.global.f32 	%f96, [%rd67+8];
	mul.wide.u32 	%rd72, %r122, 4;
	add.s64 	%rd73, %rd3, %rd72;
	ld.global.f32 	%f97, [%rd73];
	fma.rn.f32 	%f98, %f96, %f97, %f95;
	add.s32 	%r123, %r122, %r3;
	ld.global.f32 	%f99, [%rd67+12];
	mul.wide.u32 	%rd74, %r123, 4;
	add.s64 	%rd75, %rd3, %rd74;
	ld.global.f32 	%f100, [%rd75];
	fma.rn.f32 	%f112, %f99, %f100, %f98;
	add.s32 	%r142, %r123, %r3;
	add.s32 	%r143, %r143, 4;
$L__BB0_12:
	setp.eq.s32 	%p10, %r65, 0;
	@%p10 bra 	$L__BB0_15;
	mul.wide.u32 	%rd76, %r142, 4;
	add.s64 	%rd81, %rd3, %rd76;
	mul.wide.u32 	%rd5, %r3, 4;
	neg.s32 	%r148, %r65;
$L__BB0_14:
	.pragma "nounroll";
	mul.wide.s32 	%rd77, %r143, 4;
	add.s64 	%rd78, %rd1, %rd77;
	ld.global.f32 	%f101, [%rd78];
	ld.global.f32 	%f102, [%rd81];
	fma.rn.f32 	%f112, %f101, %f102, %f112;
	add.s32 	%r143, %r143, 1;
	add.s64 	%rd81, %rd81, %rd5;
	add.s32 	%r148, %r148, 1;
	setp.ne.s32 	%p11, %r148, 0;
	@%p11 bra 	$L__BB0_14;
$L__BB0_15:
	st.global.f32 	[%rd2], %f112;
	ret;

}
	// .globl	_Z8sum_axisPfS_iiii
.visible .entry _Z8sum_axisPfS_iiii(
	.param .u64 .ptr .align 1 _Z8sum_axisPfS_iiii_param_0,
	.param .u64 .ptr .align 1 _Z8sum_axisPfS_iiii_param_1,
	.param .u32 _Z8sum_axisPfS_iiii_param_2,
	.param .u32 _Z8sum_axisPfS_iiii_param_3,
	.param .u32 _Z8sum_axisPfS_iiii_param_4,
	.param .u32 _Z8sum_axisPfS_iiii_param_5
)
{
	.reg .pred 	%p<11>;
	.reg .b32 	%r<42>;
	.reg .b32 	%f<27>;
	.reg .b64 	%rd<17>;

	ld.param.u64 	%rd3, [_Z8sum_axisPfS_iiii_param_0];
	ld.param.u64 	%rd4, [_Z8sum_axisPfS_iiii_param_1];
	ld.param.u32 	%r20, [_Z8sum_axisPfS_iiii_param_2];
	ld.param.u32 	%r17, [_Z8sum_axisPfS_iiii_param_3];
	ld.param.u32 	%r37, [_Z8sum_axisPfS_iiii_param_4];
	ld.param.u32 	%r19, [_Z8sum_axisPfS_iiii_param_5];
	cvta.to.global.u64 	%rd1, %rd3;
	cvta.to.global.u64 	%rd2, %rd4;
	mov.u32 	%r21, %ntid.x;
	mov.u32 	%r22, %ctaid.x;
	mov.u32 	%r23, %tid.x;
	mad.lo.s32 	%r1, %r21, %r22, %r23;
	setp.ne.s32 	%p1, %r20, 0;
	@%p1 bra 	$L__BB1_3;
	setp.ge.s32 	%p3, %r1, %r37;
	@%p3 bra 	$L__BB1_15;
	mul.lo.s32 	%r36, %r37, %r17;
	mov.u32 	%r40, %r1;
	bra.uni 	$L__BB1_5;
$L__BB1_3:
	setp.ge.s32 	%p2, %r1, %r17;
	@%p2 bra 	$L__BB1_15;
	mul.lo.s32 	%r40, %r37, %r1;
	add.s32 	%r36, %r40, %r37;
	mov.b32 	%r37, 1;
$L__BB1_5:
	setp.ge.s32 	%p4, %r40, %r36;
	mov.f32 	%f26, 0f00000000;
	@%p4 bra 	$L__BB1_12;
	add.s32 	%r25, %r40, %r37;
	max.s32 	%r26, %r36, %r25;
	setp.lt.s32 	%p5, %r25, %r36;
	selp.u32 	%r27, 1, 0, %p5;
	add.s32 	%r28, %r25, %r27;
	sub.s32 	%r29, %r26, %r28;
	div.u32 	%r30, %r29, %r37;
	add.s32 	%r8, %r30, %r27;
	and.b32  	%r31, %r8, 3;
	setp.eq.s32 	%p6, %r31, 3;
	mov.f32 	%f26, 0f00000000;
	@%p6 bra 	$L__BB1_9;
	add.s32 	%r32, %r8, 1;
	and.b32  	%r33, %r32, 3;
	neg.s32 	%r38, %r33;
	mov.f32 	%f26, 0f00000000;
$L__BB1_8:
	.pragma "nounroll";
	mul.wide.s32 	%rd5, %r40, 4;
	add.s64 	%rd6, %rd1, %rd5;
	ld.global.f32 	%f12, [%rd6];
	add.f32 	%f26, %f26, %f12;
	add.s32 	%r40, %r40, %r37;
	add.s32 	%r38, %r38, 1;
	setp.ne.s32 	%p7, %r38, 0;
	@%p7 bra 	$L__BB1_8;
$L__BB1_9:
	setp.lt.u32 	%p8, %r8, 3;
	@%p8 bra 	$L__BB1_12;
	mul.wide.s32 	%rd9, %r37, 4;
	shl.b32 	%r34, %r37, 2;
$L__BB1_11:
	mul.wide.s32 	%rd7, %r40, 4;
	add.s64 	%rd8, %rd1, %rd7;
	ld.global.f32 	%f13, [%rd8];
	add.f32 	%f14, %f26, %f13;
	add.s64 	%rd10, %rd8, %rd9;
	ld.global.f32 	%f15, [%rd10];
	add.f32 	%f16, %f14, %f15;
	add.s64 	%rd11, %rd10, %rd9;
	ld.global.f32 	%f17, [%rd11];
	add.f32 	%f18, %f16, %f17;
	add.s64 	%rd12, %rd11, %rd9;
	ld.global.f32 	%f19, [%rd12];
	add.f32 	%f26, %f18, %f19;
	add.s32 	%r40, %r34, %r40;
	setp.lt.s32 	%p9, %r40, %r36;
	@%p9 bra 	$L__BB1_11;
$L__BB1_12:
	setp.eq.s32 	%p10, %r19, 0;
	@%p10 bra 	$L__BB1_14;
	mul.wide.s32 	%rd13, %r1, 4;
	add.s64 	%rd14, %rd2, %rd13;
	ld.global.f32 	%f20, [%rd14];
	add.f32 	%f21, %f26, %f20;
	st.global.f32 	[%rd14], %f21;
	bra.uni 	$L__BB1_15;
$L__BB1_14:
	mul.wide.s32 	%rd15, %r1, 4;
	add.s64 	%rd16, %rd2, %rd15;
	st.global.f32 	[%rd16], %f26;
$L__BB1_15:
	ret;

}
	// .globl	_Z4iaddPfS_ii
.visible .entry _Z4iaddPfS_ii(
	.param .u64 .ptr .align 1 _Z4iaddPfS_ii_param_0,
	.param .u64 .ptr .align 1 _Z4iaddPfS_ii_param_1,
	.param .u32 _Z4iaddPfS_ii_param_2,
	.param .u32 _Z4iaddPfS_ii_param_3
)
{
	.reg .pred 	%p<5>;
	.reg .b32 	%r<15>;
	.reg .b32 	%f<5>;
	.reg .b64 	%rd<9>;
	// demoted variable
	.shared .align 4 .b8 _ZZ4iaddPfS_iiE7v_share[128];
	ld.param.u64 	%rd1, [_Z4iaddPfS_ii_param_0];
	ld.param.u64 	%rd2, [_Z4iaddPfS_ii_param_1];
	ld.param.u32 	%r7, [_Z4iaddPfS_ii_param_2];
	ld.param.u32 	%r6, [_Z4iaddPfS_ii_param_3];
	mov.u32 	%r8, %ntid.y;
	mov.u32 	%r9, %ctaid.y;
	mov.u32 	%r1, %tid.y;
	mad.lo.s32 	%r2, %r8, %r9, %r1;
	mov.u32 	%r10, %ntid.x;
	mov.u32 	%r11, %ctaid.x;
	mov.u32 	%r3, %tid.x;
	mad.lo.s32 	%r4, %r10, %r11, %r3;
	setp.ge.s32 	%p1, %r2, %r7;
	setp.ge.s32 	%p2, %r4, %r6;
	or.pred  	%p3, %p1, %p2;
	@%p3 bra 	$L__BB2_4;
	setp.ne.s32 	%p4, %r1, 0;
	shl.b32 	%r12, %r3, 2;
	mov.u32 	%r13, _ZZ4iaddPfS_iiE7v_share;
	add.s32 	%r5, %r13, %r12;
	@%p4 bra 	$L__BB2_3;
	cvta.to.global.u64 	%rd3, %rd2;
	mul.wide.s32 	%rd4, %r4, 4;
	add.s64 	%rd5, %rd3, %rd4;
	ld.global.f32 	%f1, [%rd5];
	st.shared.f32 	[%r5], %f1;
$L__BB2_3:
	bar.sync 	0;
	ld.shared.f32 	%f2, [%r5];
	mad.lo.s32 	%r14, %r6, %r2, %r4;
	cvta.to.global.u64 	%rd6, %rd1;
	mul.wide.s32 	%rd7, %r14, 4;
	add.s64 	%rd8, %rd6, %rd7;
	ld.global.f32 	%f3, [%rd8];
	add.f32 	%f4, %f2, %f3;
	st.global.f32 	[%rd8], %f4;
$L__BB2_4:
	ret;

}


// ===== COMPILED SASS (sm_100) =====

	.target	sm_100

	.elftype	@"ET_EXEC"


//--------------------- .note.nv.tkinfo           --------------------------
	.section	.note.nv.tkinfo,"",@"SHT_NOTE"
	.sectionflags	@"SHF_NOTE_NV_TKINFO"
	.tkinfo
        /*0018*/ 	.word	0x00000002
        /*0030*/ 	.string	""
        /*0030*/ 	.string	"ptxas"
        /*0030*/ 	.string	"Cuda compilation tools, release 13.0, V13.0.88"
        /*0030*/ 	.string	"Build cuda_13.0.r13.0/compiler.36424714_0"
        /*0030*/ 	.string	"-arch sm_100 -m 64 "



//--------------------- .note.nv.cuinfo           --------------------------
	.section	.note.nv.cuinfo,"",@"SHT_NOTE"
	.sectionflags	@"SHF_NOTE_NV_CUINFO"
        /*0018*/ 	.short	0x0002
        /*001a*/ 	.short	0x0064
        /*001c*/ 	.short	0x0082
	.zero		2


//--------------------- .nv.info                  --------------------------
	.section	.nv.info,"",@"SHT_CUDA_INFO"
	.align	4


	//----- nvinfo : EIATTR_REGCOUNT
	.align		4
        /*0000*/ 	.byte	0x04, 0x2f
        /*0002*/ 	.short	(.L_1 - .L_0)
	.align		4
.L_0:
        /*0004*/ 	.word	index@(_Z12simple_m_dotPfS_S_iii)
        /*0008*/ 	.word	0x00000028


	//----- nvinfo : EIATTR_FRAME_SIZE
	.align		4
.L_1:
        /*000c*/ 	.byte	0x04, 0x11
        /*000e*/ 	.short	(.L_3 - .L_2)
	.align		4
.L_2:
        /*0010*/ 	.word	index@(_Z12simple_m_dotPfS_S_iii)
        /*0014*/ 	.word	0x00000000


	//----- nvinfo : EIATTR_REGCOUNT
	.align		4
.L_3:
        /*0018*/ 	.byte	0x04, 0x2f
        /*001a*/ 	.short	(.L_5 - .L_4)
	.align		4
.L_4:
        /*001c*/ 	.word	index@(_Z8sum_axisPfS_iiii)
        /*0020*/ 	.word	0x00000010


	//----- nvinfo : EIATTR_FRAME_SIZE
	.align		4
.L_5:
        /*0024*/ 	.byte	0x04, 0x11
        /*0026*/ 	.short	(.L_7 - .L_6)
	.align		4
.L_6:
        /*0028*/ 	.word	index@(_Z8sum_axisPfS_iiii)
        /*002c*/ 	.word	0x00000000


	//----- nvinfo : EIATTR_REGCOUNT
	.align		4
.L_7:
        /*0030*/ 	.byte	0x04, 0x2f
        /*0032*/ 	.short	(.L_9 - .L_8)
	.align		4
.L_8:
        /*0034*/ 	.word	index@(_Z4iaddPfS_ii)
        /*0038*/ 	.word	0x0000000a


	//----- nvinfo : EIATTR_FRAME_SIZE
	.align		4
.L_9:
        /*003c*/ 	.byte	0x04, 0x11
        /*003e*/ 	.short	(.L_11 - .L_10)
	.align		4
.L_10:
        /*0040*/ 	.word	index@(_Z4iaddPfS_ii)
        /*0044*/ 	.word	0x00000000


	//----- nvinfo : EIATTR_MIN_STACK_SIZE
	.align		4
.L_11:
        /*0048*/ 	.byte	0x04, 0x12
        /*004a*/ 	.short	(.L_13 - .L_12)
	.align		4
.L_12:
        /*004c*/ 	.word	index@(_Z4iaddPfS_ii)
        /*0050*/ 	.word	0x00000000


	//----- nvinfo : EIATTR_MIN_STACK_SIZE
	.align		4
.L_13:
        /*0054*/ 	.byte	0x04, 0x12
        /*0056*/ 	.short	(.L_15 - .L_14)
	.align		4
.L_14:
        /*0058*/ 	.word	index@(_Z8sum_axisPfS_iiii)
        /*005c*/ 	.word	0x00000000


	//----- nvinfo : EIATTR_MIN_STACK_SIZE
	.align		4
.L_15:
        /*0060*/ 	.byte	0x04, 0x12
        /*0062*/ 	.short	(.L_17 - .L_16)
	.align		4
.L_16:
        /*0064*/ 	.word	index@(_Z12simple_m_dotPfS_S_iii)
        /*0068*/ 	.word	0x00000000
.L_17:


//--------------------- .nv.compat                --------------------------
	.section	.nv.compat,"",@"SHT_CUDA_COMPAT_INFO"
	.align	4
        /*0000*/ 	.byte	0x02, 0x09, 0x00, 0x00, 0x02, 0x02, 0x01, 0x00, 0x02, 0x05, 0x05, 0x00, 0x03, 0x07, 0x01, 0x01
        /*0010*/ 	.byte	0x02, 0x03, 0x00, 0x00, 0x02, 0x06, 0x01, 0x00, 0x04, 0x0b, 0x08, 0x00, 0x09, 0x00, 0x00, 0x00
        /*0020*/ 	.byte	0x00, 0x00, 0x00, 0x00


//--------------------- .nv.info._Z4iaddPfS_ii    --------------------------
	.section	.nv.info._Z4iaddPfS_ii,"",@"SHT_CUDA_INFO"
	.sectionflags	@""
	.align	4


	//----- nvinfo : EIATTR_CUDA_API_VERSION
	.align		4
        /*0000*/ 	.byte	0x04, 0x37
        /*0002*/ 	.short	(.L_19 - .L_18)
.L_18:
        /*0004*/ 	.word	0x00000082


	//----- nvinfo : EIATTR_KPARAM_INFO
	.align		4
.L_19:
        /*0008*/ 	.byte	0x04, 0x17
        /*000a*/ 	.short	(.L_21 - .L_20)
.L_20:
        /*000c*/ 	.word	0x00000000
        /*0010*/ 	.short	0x0003
        /*0012*/ 	.short	0x0014
        /*0014*/ 	.byte	0x00, 0xf0, 0x11, 0x00


	//----- nvinfo : EIATTR_KPARAM_INFO
	.align		4
.L_21:
        /*0018*/ 	.byte	0x04, 0x17
        /*001a*/ 	.short	(.L_23 - .L_22)
.L_22:
        /*001c*/ 	.word	0x00000000
        /*0020*/ 	.short	0x0002
        /*0022*/ 	.short	0x0010
        /*0024*/ 	.byte	0x00, 0xf0, 0x11, 0x00


	//----- nvinfo : EIATTR_KPARAM_INFO
	.align		4
.L_23:
        /*0028*/ 	.byte	0x04, 0x17
        /*002a*/ 	.short	(.L_25 - .L_24)
.L_24:
        /*002c*/ 	.word	0x00000000
        /*0030*/ 	.short	0x0001
        /*0032*/ 	.short	0x0008
        /*0034*/ 	.byte	0x00, 0xf5, 0x21, 0x00


	//----- nvinfo : EIATTR_KPARAM_INFO
	.align		4
.L_25:
        /*0038*/ 	.byte	0x04, 0x17
        /*003a*/ 	.short	(.L_27 - .L_26)
.L_26:
        /*003c*/ 	.word	0x00000000
        /*0040*/ 	.short	0x0000
        /*0042*/ 	.short	0x0000
        /*0044*/ 	.byte	0x00, 0xf5, 0x21, 0x00


	//----- nvinfo : EIATTR_SPARSE_MMA_MASK
	.align		4
.L_27:
        /*0048*/ 	.byte	0x03, 0x50
        /*004a*/ 	.short	0x0000


	//----- nvinfo : EIATTR_MAXREG_COUNT
	.align		4
        /*004c*/ 	.byte	0x03, 0x1b
        /*004e*/ 	.short	0x00ff


	//----- nvinfo : EIATTR_NUM_BARRIERS
	.align		4
        /*0050*/ 	.byte	0x02, 0x4c
        /*0052*/ 	.byte	0x01
	.zero		1


	//----- nvinfo : EIATTR_MERCURY_ISA_VERSION
	.align		4
        /*0054*/ 	.byte	0x03, 0x5f
        /*0056*/ 	.short	0x0101


	//----- nvinfo : EIATTR_VRC_CTA_INIT_COUNT
	.align		4
        /*0058*/ 	.byte	0x02, 0x4a
	.zero		1
	.zero		1


	//----- nvinfo : EIATTR_EXIT_INSTR_OFFSETS
	.align		4
        /*005c*/ 	.byte	0x04, 0x1c
        /*005e*/ 	.short	(.L_29 - .L_28)


	//   ....[0]....
.L_28:
        /*0060*/ 	.word	0x000000c0


	//   ....[1]....
        /*0064*/ 	.word	0x000001f0


	//----- nvinfo : EIATTR_CBANK_PARAM_SIZE
	.align		4
.L_29:
        /*0068*/ 	.byte	0x03, 0x19
        /*006a*/ 	.short	0x0018


	//----- nvinfo : EIATTR_PARAM_CBANK
	.align		4
        /*006c*/ 	.byte	0x04, 0x0a
        /*006e*/ 	.short	(.L_31 - .L_30)
	.align		4
.L_30:
        /*0070*/ 	.word	index@(.nv.constant0._Z4iaddPfS_ii)
        /*0074*/ 	.short	0x0380
        /*0076*/ 	.short	0x0018


	//----- nvinfo : EIATTR_SW_WAR
	.align		4
.L_31:
        /*0078*/ 	.byte	0x04, 0x36
        /*007a*/ 	.short	(.L_33 - .L_32)
.L_32:
        /*007c*/ 	.word	0x00000008
.L_33:


//--------------------- .nv.info._Z8sum_axisPfS_iiii --------------------------
	.section	.nv.info._Z8sum_axisPfS_iiii,"",@"SHT_CUDA_INFO"
	.sectionflags	@""
	.align	4


	//----- nvinfo : EIATTR_CUDA_API_VERSION
	.align		4
        /*0000*/ 	.byte	0x04, 0x37
        /*0002*/ 	.short	(.L_35 - .L_34)
.L_34:
        /*0004*/ 	.word	0x00000082


	//----- nvinfo : EIATTR_KPARAM_INFO
	.align		4
.L_35:
        /*0008*/ 	.byte	0x04, 0x17
        /*000a*/ 	.short	(.L_37 - .L_36)
.L_36:
        /*000c*/ 	.word	0x00000000
        /*0010*/ 	.short	0x0005
        /*0012*/ 	.short	0x001c
        /*0014*/ 	.byte	0x00, 0xf0, 0x11, 0x00


	//----- nvinfo : EIATTR_KPARAM_INFO
	.align		4
.L_37:
        /*0018*/ 	.byte	0x04, 0x17
        /*001a*/ 	.short	(.L_39 - .L_38)
.L_38:
        /*001c*/ 	.word	0x00000000
        /*0020*/ 	.short	0x0004
        /*0022*/ 	.short	0x0018
        /*0024*/ 	.byte	0x00, 0xf0, 0x11, 0x00


	//----- nvinfo : EIATTR_KPARAM_INFO
	.align		4
.L_39:
        /*0028*/ 	.byte	0x04, 0x17
        /*002a*/ 	.short	(.L_41 - .L_40)
.L_40:
        /*002c*/ 	.word	0x00000000
        /*0030*/ 	.short	0x0003
        /*0032*/ 	.short	0x0014
        /*0034*/ 	.byte	0x00, 0xf0, 0x11, 0x00


	//----- nvinfo : EIATTR_KPARAM_INFO
	.align		4
.L_41:
        /*0038*/ 	.byte	0x04, 0x17
        /*003a*/ 	.short	(.L_43 - .L_42)
.L_42:
        /*003c*/ 	.word	0x00000000
        /*0040*/ 	.short	0x0002
        /*0042*/ 	.short	0x0010
        /*0044*/ 	.byte	0x00, 0xf0, 0x11, 0x00


	//----- nvinfo : EIATTR_KPARAM_INFO
	.align		4
.L_43:
        /*0048*/ 	.byte	0x04, 0x17
        /*004a*/ 	.short	(.L_45 - .L_44)
.L_44:
        /*004c*/ 	.word	0x00000000
        /*0050*/ 	.short	0x0001
        /*0052*/ 	.short	0x0008
        /*0054*/ 	.byte	0x00, 0xf5, 0x21, 0x00


	//----- nvinfo : EIATTR_KPARAM_INFO
	.align		4
.L_45:
        /*0058*/ 	.byte	0x04, 0x17
        /*005a*/ 	.short	(.L_47 - .L_46)
.L_46:
        /*005c*/ 	.word	0x00000000
        /*0060*/ 	.short	0x0000
        /*0062*/ 	.short	0x0000
        /*0064*/ 	.byte	0x00, 0xf5, 0x21, 0x00


	//----- nvinfo : EIATTR_SPARSE_MMA_MASK
	.align		4
.L_47:
        /*0068*/ 	.byte	0x03, 0x50
        /*006a*/ 	.short	0x0000


	//----- nvinfo : EIATTR_MAXREG_COUNT
	.align		4
        /*006c*/ 	.byte	0x03, 0x1b
        /*006e*/ 	.short	0x00ff


	//----- nvinfo : EIATTR_MERCURY_ISA_VERSION
	.align		4
        /*0070*/ 	.byte	0x03, 0x5f
        /*0072*/ 	.short	0x0101


	//----- nvinfo : EIATTR_VRC_CTA_INIT_COUNT
	.align		4
        /*0074*/ 	.byte	0x02, 0x4a
	.zero		1
	.zero		1


	//----- nvinfo : EIATTR_EXIT_INSTR_OFFSETS
	.align		4
        /*0078*/ 	.byte	0x04, 0x1c
        /*007a*/ 	.short	(.L_49 - .L_48)


	//   ....[0]....
.L_48:
        /*007c*/ 	.word	0x000000c0


	//   ....[1]....
        /*0080*/ 	.word	0x00000140


	//   ....[2]....
        /*0084*/ 	.word	0x00000630


	//   ....[3]....
        /*0088*/ 	.word	0x00000670


	//----- nvinfo : EIATTR_CRS_STACK_SIZE
	.align		4
.L_49:
        /*008c*/ 	.byte	0x04, 0x1e
        /*008e*/ 	.short	(.L_51 - .L_50)
.L_50:
        /*0090*/ 	.word	0x00000000


	//----- nvinfo : EIATTR_CBANK_PARAM_SIZE
	.align		4
.L_51:
        /*0094*/ 	.byte	0x03, 0x19
        /*0096*/ 	.short	0x0020


	//----- nvinfo : EIATTR_PARAM_CBANK
	.align		4
        /*0098*/ 	.byte	0x04, 0x0a
        /*009a*/ 	.short	(.L_53 - .L_52)
	.align		4
.L_52:
        /*009c*/ 	.word	index@(.nv.constant0._Z8sum_axisPfS_iiii)
        /*00a0*/ 	.short	0x0380
        /*00a2*/ 	.short	0x0020


	//----- nvinfo : EIATTR_SW_WAR
	.align		4
.L_53:
        /*00a4*/ 	.byte	0x04, 0x36
        /*00a6*/ 	.short	(.L_55 - .L_54)
.L_54:
        /*00a8*/ 	.word	0x00000008
.L_55:


//--------------------- .nv.info._Z12simple_m_dotPfS_S_iii --------------------------
	.section	.nv.info._Z12simple_m_dotPfS_S_iii,"",@"SHT_CUDA_INFO"
	.sectionflags	@""
	.align	4


	//----- nvinfo : EIATTR_CUDA_API_VERSION
	.align		4
        /*0000*/ 	.byte	0x04, 0x37
        /*0002*/ 	.short	(.L_57 - .L_56)
.L_56:
        /*0004*/ 	.word	0x00000082


	//----- nvinfo : EIATTR_KPARAM_INFO
	.align		4
.L_57:
        /*0008*/ 	.byte	0x04, 0x17
        /*000a*/ 	.short	(.L_59 - .L_58)
.L_58:
        /*000c*/ 	.word	0x00000000
        /*0010*/ 	.short	0x0005
        /*0012*/ 	.short	0x0020
        /*0014*/ 	.byte	0x00, 0xf0, 0x11, 0x00


	//----- nvinfo : EIATTR_KPARAM_INFO
	.align		4
.L_59:
        /*0018*/ 	.byte	0x04, 0x17
        /*001a*/ 	.short	(.L_61 - .L_60)
.L_60:
        /*001c*/ 	.word	0x00000000
        /*0020*/ 	.short	0x0004
        /*0022*/ 	.short	0x001c
        /*0024*/ 	.byte	0x00, 0xf0, 0x11, 0x00


	//----- nvinfo : EIATTR_KPARAM_INFO
	.align		4
.L_61:
        /*0028*/ 	.byte	0x04, 0x17
        /*002a*/ 	.short	(.L_63 - .L_62)
.L_62:
        /*002c*/ 	.word	0x00000000
        /*0030*/ 	.short	0x0003
        /*0032*/ 	.short	0x0018
        /*0034*/ 	.byte	0x00, 0xf0, 0x11, 0x00


	//----- nvinfo : EIATTR_KPARAM_INFO
	.align		4
.L_63:
        /*0038*/ 	.byte	0x04, 0x17
        /*003a*/ 	.short	(.L_65 - .L_64)
.L_64:
        /*003c*/ 	.word	0x00000000
        /*0040*/ 	.short	0x0002
        /*0042*/ 	.short	0x0010
        /*0044*/ 	.byte	0x00, 0xf5, 0x21, 0x00


	//----- nvinfo : EIATTR_KPARAM_INFO
	.align		4
.L_65:
        /*0048*/ 	.byte	0x04, 0x17
        /*004a*/ 	.short	(.L_67 - .L_66)
.L_66:
        /*004c*/ 	.word	0x00000000
        /*0050*/ 	.short	0x0001
        /*0052*/ 	.short	0x0008
        /*0054*/ 	.byte	0x00, 0xf5, 0x21, 0x00


	//----- nvinfo : EIATTR_KPARAM_INFO
	.align		4
.L_67:
        /*0058*/ 	.byte	0x04, 0x17
        /*005a*/ 	.short	(.L_69 - .L_68)
.L_68:
        /*005c*/ 	.word	0x00000000
        /*0060*/ 	.short	0x0000
        /*0062*/ 	.short	0x0000
        /*0064*/ 	.byte	0x00, 0xf5, 0x21, 0x00


	//----- nvinfo : EIATTR_SPARSE_MMA_MASK
	.align		4
.L_69:
        /*0068*/ 	.byte	0x03, 0x50
        /*006a*/ 	.short	0x0000


	//----- nvinfo : EIATTR_MAXREG_COUNT
	.align		4
        /*006c*/ 	.byte	0x03, 0x1b
        /*006e*/ 	.short	0x00ff


	//----- nvinfo : EIATTR_MERCURY_ISA_VERSION
	.align		4
        /*0070*/ 	.byte	0x03, 0x5f
        /*0072*/ 	.short	0x0101


	//----- nvinfo : EIATTR_VRC_CTA_INIT_COUNT
	.align		4
        /*0074*/ 	.byte	0x02, 0x4a
	.zero		1
	.zero		1


	//----- nvinfo : EIATTR_EXIT_INSTR_OFFSETS
	.align		4
        /*0078*/ 	.byte	0x04, 0x1c
        /*007a*/ 	.short	(.L_71 - .L_70)


	//   ....[0]....
.L_70:
        /*007c*/ 	.word	0x00000f60


	//----- nvinfo : EIATTR_CRS_STACK_SIZE
	.align		4
.L_71:
        /*0080*/ 	.byte	0x04, 0x1e
        /*0082*/ 	.short	(.L_73 - .L_72)
.L_72:
        /*0084*/ 	.word	0x00000000


	//----- nvinfo : EIATTR_CBANK_PARAM_SIZE
	.align		4
.L_73:
        /*0088*/ 	.byte	0x03, 0x19
        /*008a*/ 	.short	0x0024


	//----- nvinfo : EIATTR_PARAM_CBANK
	.align		4
        /*008c*/ 	.byte	0x04, 0x0a
        /*008e*/ 	.short	(.L_75 - .L_74)
	.align		4
.L_74:
        /*0090*/ 	.word	index@(.nv.constant0._Z12simple_m_dotPfS_S_iii)
        /*0094*/ 	.short	0x0380
        /*0096*/ 	.short	0x0024


	//----- nvinfo : EIATTR_SW_WAR
	.align		4
.L_75:
        /*0098*/ 	.byte	0x04, 0x36
        /*009a*/ 	.short	(.L_77 - .L_76)
.L_76:
        /*009c*/ 	.word	0x00000008
.L_77:


//--------------------- .nv.callgraph             --------------------------
	.section	.nv.callgraph,"",@"SHT_CUDA_CALLGRAPH"
	.align	4
	.sectionentsize	8
	.align		4
        /*0000*/ 	.word	0x00000000
	.align		4
        /*0004*/ 	.word	0xffffffff
	.align		4
        /*0008*/ 	.word	0x00000000
	.align		4
        /*000c*/ 	.word	0xfffffffe
	.align		4
        /*0010*/ 	.word	0x00000000
	.align		4
        /*0014*/ 	.word	0xfffffffd
	.align		4
        /*0018*/ 	.word	0x00000000
	.align		4
        /*001c*/ 	.word	0xfffffffc


//--------------------- .text._Z4iaddPfS_ii       --------------------------
	.section	.text._Z4iaddPfS_ii,"ax",@progbits
	.align	128
        .global         _Z4iaddPfS_ii
        .type           _Z4iaddPfS_ii,@function
        .size           _Z4iaddPfS_ii,(.L_x_22 - _Z4iaddPfS_ii)
        .other          _Z4iaddPfS_ii,@"STO_CUDA_ENTRY STV_DEFAULT"
_Z4iaddPfS_ii:
.text._Z4iaddPfS_ii:
[----:B------:R-:W-:Y:S01]  /*0000*/  LDC R1, c[0x0][0x37c] ;  /* 0x0000df00ff017b82 */ /* 0x000fe20000000800 */
[----:B------:R-:W0:Y:S01]  /*0010*/  S2R R7, SR_CTAID.X ;  /* 0x0000000000077919 */ /* 0x000e220000002500 */
[----:B------:R-:W1:Y:S01]  /*0020*/  LDCU UR4, c[0x0][0x364] ;  /* 0x00006c80ff0477ac */ /* 0x000e620008000800 */
[----:B------:R-:W0:Y:S01]  /*0030*/  S2R R6, SR_TID.X ;  /* 0x0000000000067919 */ /* 0x000e220000002100 */
[----:B------:R-:W0:Y:S01]  /*0040*/  LDCU UR5, c[0x0][0x360] ;  /* 0x00006c00ff0577ac */ /* 0x000e220008000800 */
[----:B------:R-:W1:Y:S01]  /*0050*/  S2R R0, SR_CTAID.Y ;  /* 0x0000000000007919 */ /* 0x000e620000002600 */
[----:B------:R-:W2:Y:S01]  /*0060*/  LDCU.64 UR8, c[0x0][0x390] ;  /* 0x00007200ff0877ac */ /* 0x000ea20008000a00 */
[----:B------:R-:W1:Y:S01]  /*0070*/  S2R R3, SR_TID.Y ;  /* 0x0000000000037919 */ /* 0x000e620000002200 */
[----:B0-----:R-:W-:-:S05]  /*0080*/  IMAD R7, R7, UR5, R6 ;  /* 0x0000000507077c24 */ /* 0x001fca000f8e0206 */
[----:B--2---:R-:W-:Y:S01]  /*0090*/  ISETP.GE.AND P0, PT, R7, UR9, PT ;  /* 0x0000000907007c0c */ /* 0x004fe2000bf06270 */
[----:B-1----:R-:W-:-:S05]  /*00a0*/  IMAD R0, R0, UR4, R3 ;  /* 0x0000000400007c24 */ /* 0x002fca000f8e0203 */
[----:B------:R-:W-:-:S13]  /*00b0*/  ISETP.GE.OR P0, PT, R0, UR8, P0 ;  /* 0x0000000800007c0c */ /* 0x000fda0008706670 */
[----:B------:R-:W-:Y:S05]  /*00c0*/  @P0 EXIT ;  /* 0x000000000000094d */ /* 0x000fea0003800000 */
[----:B------:R-:W-:Y:S01]  /*00d0*/  ISETP.NE.AND P0, PT, R3, RZ, PT ;  /* 0x000000ff0300720c */ /* 0x000fe20003f05270 */
[----:B------:R-:W0:Y:S01]  /*00e0*/  LDCU.64 UR6, c[0x0][0x358] ;  /* 0x00006b00ff0677ac */ /* 0x000e220008000a00 */
[----:B------:R-:W1:Y:S08]  /*00f0*/  S2UR UR5, SR_CgaCtaId ;  /* 0x00000000000579c3 */ /* 0x000e700000008800 */
[----:B------:R-:W2:Y:S08]  /*0100*/  LDC.64 R4, c[0x0][0x380] ;  /* 0x0000e000ff047b82 */ /* 0x000eb00000000a00 */
[----:B------:R-:W3:Y:S02]  /*0110*/  @!P0 LDC.64 R2, c[0x0][0x388] ;  /* 0x0000e200ff028b82 */ /* 0x000ee40000000a00 */
[----:B---3--:R-:W-:-:S06]  /*0120*/  @!P0 IMAD.WIDE R2, R7, 0x4, R2 ;  /* 0x0000000407028825 */ /* 0x008fcc00078e0202 */
[----:B0-----:R-:W3:Y:S01]  /*0130*/  @!P0 LDG.E R3, desc[UR6][R2.64] ;  /* 0x0000000602038981 */ /* 0x001ee2000c1e1900 */
[----:B------:R-:W-:Y:S01]  /*0140*/  UMOV UR4, 0x400 ;  /* 0x0000040000047882 */ /* 0x000fe20000000000 */
[----:B------:R-:W-:Y:S01]  /*0150*/  IMAD R7, R0, UR9, R7 ;  /* 0x0000000900077c24 */ /* 0x000fe2000f8e0207 */
[----:B-1----:R-:W-:-:S03]  /*0160*/  ULEA UR4, UR5, UR4, 0x18 ;  /* 0x0000000405047291 */ /* 0x002fc6000f8ec0ff */
[----:B--2---:R-:W-:-:S03]  /*0170*/  IMAD.WIDE R4, R7, 0x4, R4 ;  /* 0x0000000407047825 */ /* 0x004fc600078e0204 */
[----:B------:R-:W-:-:S05]  /*0180*/  LEA R0, R6, UR4, 0x2 ;  /* 0x0000000406007c11 */ /* 0x000fca000f8e10ff */
[----:B---3--:R-:W-:Y:S01]  /*0190*/  @!P0 STS [R0], R3 ;  /* 0x0000000300008388 */ /* 0x008fe20000000800 */
[----:B------:R-:W-:Y:S06]  /*01a0*/  BAR.SYNC.DEFER_BLOCKING 0x0 ;  /* 0x0000000000007b1d */ /* 0x000fec0000010000 */
[----:B------:R-:W2:Y:S04]  /*01b0*/  LDG.E R7, desc[UR6][R4.64] ;  /* 0x0000000604077981 */ /* 0x000ea8000c1e1900 */
[----:B------:R-:W2:Y:S02]  /*01c0*/  LDS R2, [R0] ;  /* 0x0000000000027984 */ /* 0x000ea40000000800 */
[----:B--2---:R-:W-:-:S05]  /*01d0*/  FADD R7, R2, R7 ;  /* 0x0000000702077221 */ /* 0x004fca0000000000 */
[----:B------:R-:W-:Y:S01]  /*01e0*/  STG.E desc[UR6][R4.64], R7 ;  /* 0x0000000704007986 */ /* 0x000fe2000c101906 */
[----:B------:R-:W-:Y:S05]  /*01f0*/  EXIT ;  /* 0x000000000000794d */ /* 0x000fea0003800000 */
.L_x_0:
[----:B------:R-:W-:-:S00]  /*0200*/  BRA `(.L_x_0) ;  /* 0xfffffffc00fc7947 */ /* 0x000fc0000383ffff */
[----:B------:R-:W-:-:S00]  /*0210*/  NOP ;  /* 0x0000000000007918 */ /* 0x000fc00000000000 */
        /* <DEDUP_REMOVED lines=14> */
.L_x_22:


//--------------------- .text._Z8sum_axisPfS_iiii --------------------------
	.section	.text._Z8sum_axisPfS_iiii,"ax",@progbits
	.align	128
        .global         _Z8sum_axisPfS_iiii
        .type           _Z8sum_axisPfS_iiii,@function
        .size           _Z8sum_axisPfS_iiii,(.L_x_23 - _Z8sum_axisPfS_iiii)
        .other          _Z8sum_axisPfS_iiii,@"STO_CUDA_ENTRY STV_DEFAULT"
_Z8sum_axisPfS_iiii:
.text._Z8sum_axisPfS_iiii:
[----:B------:R-:W-:Y:S01]  /*0000*/  LDC R1, c[0x0][0x37c] ;  /* 0x0000df00ff017b82 */ /* 0x000fe20000000800 */
[----:B------:R-:W0:Y:S01]  /*0010*/  S2R R0, SR_CTAID.X ;  /* 0x0000000000007919 */ /* 0x000e220000002500 */
[----:B------:R-:W1:Y:S01]  /*0020*/  LDCU UR5, c[0x0][0x390] ;  /* 0x00007200ff0577ac */ /* 0x000e620008000800 */
[----:B------:R-:W0:Y:S01]  /*0030*/  S2R R3, SR_TID.X ;  /* 0x0000000000037919 */ /* 0x000e220000002100 */
[----:B------:R-:W0:Y:S01]  /*0040*/  LDCU UR4, c[0x0][0x360] ;  /* 0x00006c00ff0477ac */ /* 0x000e220008000800 */
[----:B-1----:R-:W-:Y:S01]  /*0050*/  UISETP.NE.AND UP0, UPT, UR5, URZ, UPT ;  /* 0x000000ff0500728c */ /* 0x002fe2000bf05270 */
[----:B0-----:R-:W-:-:S08]  /*0060*/  IMAD R0, R0, UR4, R3 ;  /* 0x0000000400007c24 */ /* 0x001fd0000f8e0203 */
[----:B------:R-:W-:Y:S05]  /*0070*/  BRA.U UP0, `(.L_x_1) ;  /* 0x0000000100287547 */ /* 0x000fea000b800000 */
[----:B------:R-:W0:Y:S01]  /*0080*/  LDCU UR4, c[0x0][0x398] ;  /* 0x00007300ff0477ac */ /* 0x000e220008000800 */
[----:B------:R-:W1:Y:S01]  /*0090*/  LDCU UR5, c[0x0][0x398] ;  /* 0x00007300ff0577ac */ /* 0x000e620008000800 */
[----:B0-----:R-:W-:Y:S02]  /*00a0*/  ISETP.GE.AND P0, PT, R0, UR4, PT ;  /* 0x0000000400007c0c */ /* 0x001fe4000bf06270 */
[----:B-1----:R-:W-:-:S11]  /*00b0*/  MOV R4, UR5 ;  /* 0x0000000500047c02 */ /* 0x002fd60008000f00 */
[----:B------:R-:W-:Y:S05]  /*00c0*/  @P0 EXIT ;  /* 0x000000000000094d */ /* 0x000fea0003800000 */
[----:B------:R-:W0:Y:S01]  /*00d0*/  LDCU UR5, c[0x0][0x394] ;  /* 0x00007280ff0577ac */ /* 0x000e220008000800 */
[----:B------:R-:W-:Y:S01]  /*00e0*/  IMAD.MOV.U32 R3, RZ, RZ, R0 ;  /* 0x000000ffff037224 */ /* 0x000fe200078e0000 */
[----:B0-----:R-:W-:-:S06]  /*00f0*/  UIMAD UR4, UR4, UR5, URZ ;  /* 0x00000005040472a4 */ /* 0x001fcc000f8e02ff */
[----:B------:R-:W-:Y:S01]  /*0100*/  MOV R2, UR4 ;  /* 0x0000000400027c02 */ /* 0x000fe20008000f00 */
[----:B------:R-:W-:Y:S06]  /*0110*/  BRA `(.L_x_2) ;  /* 0x00000000001c7947 */ /* 0x000fec0003800000 */
.L_x_1:
[----:B------:R-:W0:Y:S02]  /*0120*/  LDCU UR4, c[0x0][0x394] ;  /* 0x00007280ff0477ac */ /* 0x000e240008000800 */
[----:B0-----:R-:W-:-:S13]  /*0130*/  ISETP.GE.AND P0, PT, R0, UR4, PT ;  /* 0x0000000400007c0c */ /* 0x001fda000bf06270 */
[----:B------:R-:W-:Y:S05]  /*0140*/  @P0 EXIT ;  /* 0x000000000000094d */ /* 0x000fea0003800000 */
[----:B------:R-:W0:Y:S01]  /*0150*/  LDCU UR4, c[0x0][0x398] ;  /* 0x00007300ff0477ac */ /* 0x000e220008000800 */
[----:B------:R-:W-:Y:S02]  /*0160*/  IMAD.MOV.U32 R4, RZ, RZ, 0x1 ;  /* 0x00000001ff047424 */ /* 0x000fe400078e00ff */
[----:B0-----:R-:W-:-:S05]  /*0170*/  IMAD R3, R0, UR4, RZ ;  /* 0x0000000400037c24 */ /* 0x001fca000f8e02ff */
[----:B------:R-:W-:-:S07]  /*0180*/  IADD3 R2, PT, PT, R3, UR4, RZ ;  /* 0x0000000403027c10 */ /* 0x000fce000fffe0ff */
.L_x_2:
[----:B------:R-:W-:Y:S01]  /*0190*/  ISETP.GE.AND P0, PT, R3, R2, PT ;  /* 0x000000020300720c */ /* 0x000fe20003f06270 */
[----:B------:R-:W0:Y:S01]  /*01a0*/  LDCU.64 UR4, c[0x0][0x358] ;  /* 0x00006b00ff0477ac */ /* 0x000e220008000a00 */
[----:B------:R-:W-:Y:S01]  /*01b0*/  BSSY.RECONVERGENT B0, `(.L_x_3) ;  /* 0x000003f000007945 */ /* 0x000fe20003800200 */
[----:B------:R-:W-:-:S10]  /*01c0*/  IMAD.MOV.U32 R5, RZ, RZ, RZ ;  /* 0x000000ffff057224 */ /* 0x000fd400078e00ff */
[----:B------:R-:W-:Y:S05]  /*01d0*/  @P0 BRA `(.L_x_4) ;  /* 0x0000000000f00947 */ /* 0x000fea0003800000 */
[----:B------:R-:W1:Y:S01]  /*01e0*/  I2F.U32.RP R10, R4 ;  /* 0x00000004000a7306 */ /* 0x000e620000209000 */
[----:B------:R-:W-:Y:S01]  /*01f0*/  IADD3 R5, PT, PT, R3, R4, RZ ;  /* 0x0000000403057210 */ /* 0x000fe20007ffe0ff */
[----:B------:R-:W-:Y:S01]  /*0200*/  BSSY.RECONVERGENT B1, `(.L_x_5) ;  /* 0x0000028000017945 */ /* 0x000fe20003800200 */
[----:B------:R-:W-:Y:S02]  /*0210*/  ISETP.NE.U32.AND P2, PT, R4, RZ, PT ;  /* 0x000000ff0400720c */ /* 0x000fe40003f45070 */
[CC--:B------:R-:W-:Y:S02]  /*0220*/  ISETP.GE.AND P0, PT, R5.reuse, R2.reuse, PT ;  /* 0x000000020500720c */ /* 0x0c0fe40003f06270 */
[----:B------:R-:W-:Y:S02]  /*0230*/  VIMNMX R8, PT, PT, R5, R2, !PT ;  /* 0x0000000205087248 */ /* 0x000fe40007fe0100 */
[----:B------:R-:W-:-:S04]  /*0240*/  SEL R9, RZ, 0x1, P0 ;  /* 0x00000001ff097807 */ /* 0x000fc80000000000 */
[----:B------:R-:W-:Y:S01]  /*0250*/  IADD3 R5, PT, PT, R8, -R5, -R9 ;  /* 0x8000000508057210 */ /* 0x000fe20007ffe809 */
[----:B-1----:R-:W1:Y:S02]  /*0260*/  MUFU.RCP R10, R10 ;  /* 0x0000000a000a7308 */ /* 0x002e640000001000 */
[----:B-1----:R-:W-:-:S06]  /*0270*/  IADD3 R6, PT, PT, R10, 0xffffffe, RZ ;  /* 0x0ffffffe0a067810 */ /* 0x002fcc0007ffe0ff */
[----:B------:R1:W2:Y:S02]  /*0280*/  F2I.FTZ.U32.TRUNC.NTZ R7, R6 ;  /* 0x0000000600077305 */ /* 0x0002a4000021f000 */
[----:B-1----:R-:W-:Y:S02]  /*0290*/  IMAD.MOV.U32 R6, RZ, RZ, RZ ;  /* 0x000000ffff067224 */ /* 0x002fe400078e00ff */
[----:B--2---:R-:W-:-:S04]  /*02a0*/  IMAD.MOV R11, RZ, RZ, -R7 ;  /* 0x000000ffff0b7224 */ /* 0x004fc800078e0a07 */
[----:B------:R-:W-:-:S04]  /*02b0*/  IMAD R11, R11, R4, RZ ;  /* 0x000000040b0b7224 */ /* 0x000fc800078e02ff */
[----:B------:R-:W-:-:S06]  /*02c0*/  IMAD.HI.U32 R10, R7, R11, R6 ;  /* 0x0000000b070a7227 */ /* 0x000fcc00078e0006 */
[----:B------:R-:W-:-:S05]  /*02d0*/  IMAD.HI.U32 R10, R10, R5, RZ ;  /* 0x000000050a0a7227 */ /* 0x000fca00078e00ff */
[----:B------:R-:W-:-:S05]  /*02e0*/  IADD3 R6, PT, PT, -R10, RZ, RZ ;  /* 0x000000ff0a067210 */ /* 0x000fca0007ffe1ff */
[----:B------:R-:W-:-:S05]  /*02f0*/  IMAD R5, R4, R6, R5 ;  /* 0x0000000604057224 */ /* 0x000fca00078e0205 */
[----:B------:R-:W-:-:S13]  /*0300*/  ISETP.GE.U32.AND P0, PT, R5, R4, PT ;  /* 0x000000040500720c */ /* 0x000fda0003f06070 */
[----:B------:R-:W-:Y:S01]  /*0310*/  @P0 IMAD.IADD R5, R5, 0x1, -R4 ;  /* 0x0000000105050824 */ /* 0x000fe200078e0a04 */
[----:B------:R-:W-:-:S04]  /*0320*/  @P0 IADD3 R10, PT, PT, R10, 0x1, RZ ;  /* 0x000000010a0a0810 */ /* 0x000fc80007ffe0ff */
[----:B------:R-:W-:-:S13]  /*0330*/  ISETP.GE.U32.AND P1, PT, R5, R4, PT ;  /* 0x000000040500720c */ /* 0x000fda0003f26070 */
[----:B------:R-:W-:Y:S01]  /*0340*/  @P1 VIADD R10, R10, 0x1 ;  /* 0x000000010a0a1836 */ /* 0x000fe20000000000 */
[----:B------:R-:W-:-:S04]  /*0350*/  @!P2 LOP3.LUT R10, RZ, R4, RZ, 0x33, !PT ;  /* 0x00000004ff0aa212 */ /* 0x000fc800078e33ff */
[----:B------:R-:W-:-:S04]  /*0360*/  IADD3 R10, PT, PT, R9, R10, RZ ;  /* 0x0000000a090a7210 */ /* 0x000fc80007ffe0ff */
[C---:B------:R-:W-:Y:S02]  /*0370*/  LOP3.LUT R5, R10.reuse, 0x3, RZ, 0xc0, !PT ;  /* 0x000000030a057812 */ /* 0x040fe400078ec0ff */
[----:B------:R-:W-:Y:S02]  /*0380*/  ISETP.GE.U32.AND P1, PT, R10, 0x3, PT ;  /* 0x000000030a00780c */ /* 0x000fe40003f26070 */
[----:B------:R-:W-:Y:S01]  /*0390*/  ISETP.NE.AND P0, PT, R5, 0x3, PT ;  /* 0x000000030500780c */ /* 0x000fe20003f05270 */
[----:B------:R-:W-:-:S12]  /*03a0*/  IMAD.MOV.U32 R5, RZ, RZ, RZ ;  /* 0x000000ffff057224 */ /* 0x000fd800078e00ff */
[----:B------:R-:W-:Y:S05]  /*03b0*/  @!P0 BRA `(.L_x_6) ;  /* 0x0000000000308947 */ /* 0x000fea0003800000 */
[----:B------:R-:W1:Y:S01]  /*03c0*/  LDC.64 R8, c[0x0][0x380] ;  /* 0x0000e000ff087b82 */ /* 0x000e620000000a00 */
[----:B------:R-:W-:-:S04]  /*03d0*/  IADD3 R5, PT, PT, R10, 0x1, RZ ;  /* 0x000000010a057810 */ /* 0x000fc80007ffe0ff */
[----:B------:R-:W-:Y:S01]  /*03e0*/  LOP3.LUT R6, R5, 0x3, RZ, 0xc0, !PT ;  /* 0x0000000305067812 */ /* 0x000fe200078ec0ff */
[----:B------:R-:W-:-:S03]  /*03f0*/  IMAD.MOV.U32 R5, RZ, RZ, RZ ;  /* 0x000000ffff057224 */ /* 0x000fc600078e00ff */
[----:B------:R-:W-:-:S07]  /*0400*/  IADD3 R10, PT, PT, -R6, RZ, RZ ;  /* 0x000000ff060a7210 */ /* 0x000fce0007ffe1ff */
.L_x_7:
[----:B-1----:R-:W-:-:S06]  /*0410*/  IMAD.WIDE R6, R3, 0x4, R8 ;  /* 0x0000000403067825 */ /* 0x002fcc00078e0208 */
[----:B0-----:R-:W2:Y:S01]  /*0420*/  LDG.E R6, desc[UR4][R6.64] ;  /* 0x0000000406067981 */ /* 0x001ea2000c1e1900 */
[----:B------:R-:W-:Y:S01]  /*0430*/  VIADD R10, R10, 0x1 ;  /* 0x000000010a0a7836 */ /* 0x000fe20000000000 */
[----:B------:R-:W-:-:S04]  /*0440*/  IADD3 R3, PT, PT, R3, R4, RZ ;  /* 0x0000000403037210 */ /* 0x000fc80007ffe0ff */
[----:B------:R-:W-:Y:S01]  /*0450*/  ISETP.NE.AND P0, PT, R10, RZ, PT ;  /* 0x000000ff0a00720c */ /* 0x000fe20003f05270 */
[----:B--2---:R-:W-:-:S12]  /*0460*/  FADD R5, R6, R5 ;  /* 0x0000000506057221 */ /* 0x004fd80000000000 */
[----:B------:R-:W-:Y:S05]  /*0470*/  @P0 BRA `(.L_x_7) ;  /* 0xfffffffc00e40947 */ /* 0x000fea000383ffff */
.L_x_6:
[----:B0-----:R-:W-:Y:S05]  /*0480*/  BSYNC.RECONVERGENT B1 ;  /* 0x0000000000017941 */ /* 0x001fea0003800200 */
.L_x_5:
[----:B------:R-:W-:Y:S05]  /*0490*/  @!P1 BRA `(.L_x_4) ;  /* 0x0000000000409947 */ /* 0x000fea0003800000 */
.L_x_8:
[----:B------:R-:W0:Y:S02]  /*04a0*/  LDC.64 R6, c[0x0][0x380] ;  /* 0x0000e000ff067b82 */ /* 0x000e240000000a00 */
[----:B0-----:R-:W-:-:S04]  /*04b0*/  IMAD.WIDE R12, R3, 0x4, R6 ;  /* 0x00000004030c7825 */ /* 0x001fc800078e0206 */
[C---:B------:R-:W-:Y:S02]  /*04c0*/  IMAD.WIDE R6, R4.reuse, 0x4, R12 ;  /* 0x0000000404067825 */ /* 0x040fe400078e020c */
[----:B------:R-:W2:Y:S02]  /*04d0*/  LDG.E R12, desc[UR4][R12.64] ;  /* 0x000000040c0c7981 */ /* 0x000ea4000c1e1900 */
[C---:B------:R-:W-:Y:S02]  /*04e0*/  IMAD.WIDE R8, R4.reuse, 0x4, R6 ;  /* 0x0000000404087825 */ /* 0x040fe400078e0206 */
[----:B------:R-:W3:Y:S02]  /*04f0*/  LDG.E R6, desc[UR4][R6.64] ;  /* 0x0000000406067981 */ /* 0x000ee4000c1e1900 */
[C---:B------:R-:W-:Y:S02]  /*0500*/  IMAD.WIDE R10, R4.reuse, 0x4, R8 ;  /* 0x00000004040a7825 */ /* 0x040fe400078e0208 */
[----:B------:R-:W4:Y:S04]  /*0510*/  LDG.E R8, desc[UR4][R8.64] ;  /* 0x0000000408087981 */ /* 0x000f28000c1e1900 */
[----:B------:R-:W5:Y:S01]  /*0520*/  LDG.E R10, desc[UR4][R10.64] ;  /* 0x000000040a0a7981 */ /* 0x000f62000c1e1900 */
[----:B------:R-:W-:-:S04]  /*0530*/  LEA R3, R4, R3, 0x2 ;  /* 0x0000000304037211 */ /* 0x000fc800078e10ff */
[----:B------:R-:W-:Y:S01]  /*0540*/  ISETP.GE.AND P0, PT, R3, R2, PT ;  /* 0x000000020300720c */ /* 0x000fe20003f06270 */
[----:B--2---:R-:W-:-:S04]  /*0550*/  FADD R5, R12, R5 ;  /* 0x000000050c057221 */ /* 0x004fc80000000000 */
[----:B---3--:R-:W-:-:S04]  /*0560*/  FADD R5, R5, R6 ;  /* 0x0000000605057221 */ /* 0x008fc80000000000 */
[----:B----4-:R-:W-:-:S04]  /*0570*/  FADD R5, R5, R8 ;  /* 0x0000000805057221 */ /* 0x010fc80000000000 */
[----:B-----5:R-:W-:Y:S01]  /*0580*/  FADD R5, R5, R10 ;  /* 0x0000000a05057221 */ /* 0x020fe20000000000 */
[----:B------:R-:W-:Y:S06]  /*0590*/  @!P0 BRA `(.L_x_8) ;  /* 0xfffffffc00c08947 */ /* 0x000fec000383ffff */
.L_x_4:
[----:B0-----:R-:W-:Y:S05]  /*05a0*/  BSYNC.RECONVERGENT B0 ;  /* 0x0000000000007941 */ /* 0x001fea0003800200 */
.L_x_3:
[----:B------:R-:W0:Y:S02]  /*05b0*/  LDCU UR6, c[0x0][0x39c] ;  /* 0x00007380ff0677ac */ /* 0x000e240008000800 */
[----:B0-----:R-:W-:-:S09]  /*05c0*/  UISETP.NE.AND UP0, UPT, UR6, URZ, UPT ;  /* 0x000000ff0600728c */ /* 0x001fd2000bf05270 */
[----:B------:R-:W-:Y:S05]  /*05d0*/  BRA.U !UP0, `(.L_x_9) ;  /* 0x0000000108187547 */ /* 0x000fea000b800000 */
[----:B------:R-:W0:Y:S02]  /*05e0*/  LDC.64 R2, c[0x0][0x388] ;  /* 0x0000e200ff027b82 */ /* 0x000e240000000a00 */
[----:B0-----:R-:W-:-:S05]  /*05f0*/  IMAD.WIDE R2, R0, 0x4, R2 ;  /* 0x0000000400027825 */ /* 0x001fca00078e0202 */
[----:B------:R-:W2:Y:S02]  /*0600*/  LDG.E R0, desc[UR4][R2.64] ;  /* 0x0000000402007981 */ /* 0x000ea4000c1e1900 */
[----:B--2---:R-:W-:-:S05]  /*0610*/  FADD R5, R0, R5 ;  /* 0x0000000500057221 */ /* 0x004fca0000000000 */
[----:B------:R-:W-:Y:S01]  /*0620*/  STG.E desc[UR4][R2.64], R5 ;  /* 0x0000000502007986 */ /* 0x000fe2000c101904 */
[----:B------:R-:W-:Y:S05]  /*0630*/  EXIT ;  /* 0x000000000000794d */ /* 0x000fea0003800000 */
.L_x_9:
[----:B------:R-:W0:Y:S02]  /*0640*/  LDC.64 R2, c[0x0][0x388] ;  /* 0x0000e200ff027b82 */ /* 0x000e240000000a00 */
[----:B0-----:R-:W-:-:S05]  /*0650*/  IMAD.WIDE R2, R0, 0x4, R2 ;  /* 0x0000000400027825 */ /* 0x001fca00078e0202 */
[----:B------:R-:W-:Y:S01]  /*0660*/  STG.E desc[UR4][R2.64], R5 ;  /* 0x0000000502007986 */ /* 0x000fe2000c101904 */
[----:B------:R-:W-:Y:S05]  /*0670*/  EXIT ;  /* 0x000000000000794d */ /* 0x000fea0003800000 */
.L_x_10:
        /* <DEDUP_REMOVED lines=16> */
.L_x_23:


//--------------------- .text._Z12simple_m_dotPfS_S_iii --------------------------
	.section	.text._Z12simple_m_dotPfS_S_iii,"ax",@progbits
	.align	128
        .global         _Z12simple_m_dotPfS_S_iii
        .type           _Z12simple_m_dotPfS_S_iii,@function
        .size           _Z12simple_m_dotPfS_S_iii,(.L_x_24 - _Z12simple_m_dotPfS_S_iii)
        .other          _Z12simple_m_dotPfS_S_iii,@"STO_CUDA_ENTRY STV_DEFAULT"
_Z12simple_m_dotPfS_S_iii:
.text._Z12simple_m_dotPfS_S_iii:
[----:B------:R-:W-:Y:S01]  /*0000*/  LDC R1, c[0x0][0x37c] ;  /* 0x0000df00ff017b82 */ /* 0x000fe20000000800 */
[----:B------:R-:W0:Y:S01]  /*0010*/  S2R R0, SR_CTAID.Y ;  /* 0x0000000000007919 */ /* 0x000e220000002600 */
[----:B------:R-:W1:Y:S06]  /*0020*/  LDCU UR6, c[0x0][0x364] ;  /* 0x00006c80ff0677ac */ /* 0x000e6c0008000800 */
[----:B------:R-:W1:Y:S01]  /*0030*/  LDC R3, c[0x0][0x374] ;  /* 0x0000dd00ff037b82 */ /* 0x000e620000000800 */
[----:B------:R-:W-:Y:S01]  /*0040*/  HFMA2 R31, -RZ, RZ, 0, 0 ;  /* 0x00000000ff1f7431 */ /* 0x000fe200000001ff */
[----:B------:R-:W0:Y:S01]  /*0050*/  S2R R5, SR_TID.Y ;  /* 0x0000000000057919 */ /* 0x000e220000002200 */
[----:B------:R-:W2:Y:S01]  /*0060*/  LDCU UR8, c[0x0][0x3a0] ;  /* 0x00007400ff0877ac */ /* 0x000ea20008000800 */
[----:B------:R-:W3:Y:S01]  /*0070*/  S2R R2, SR_TID.X ;  /* 0x0000000000027919 */ /* 0x000ee20000002100 */
[----:B------:R-:W4:Y:S03]  /*0080*/  LDCU.64 UR4, c[0x0][0x358] ;  /* 0x00006b00ff0477ac */ /* 0x000f260008000a00 */
[----:B------:R-:W3:Y:S08]  /*0090*/  S2UR UR7, SR_CTAID.X ;  /* 0x00000000000779c3 */ /* 0x000ef00000002500 */
[----:B------:R-:W3:Y:S01]  /*00a0*/  LDC R33, c[0x0][0x360] ;  /* 0x0000d800ff217b82 */ /* 0x000ee20000000800 */
[----:B--2---:R-:W-:-:S07]  /*00b0*/  ISETP.NE.AND P0, PT, RZ, UR8, PT ;  /* 0x00000008ff007c0c */ /* 0x004fce000bf05270 */
[----:B------:R-:W2:Y:S01]  /*00c0*/  LDC.64 R20, c[0x0][0x390] ;  /* 0x0000e400ff147b82 */ /* 0x000ea20000000a00 */
[----:B-1----:R-:W-:-:S07]  /*00d0*/  IMAD R3, R3, UR6, RZ ;  /* 0x0000000603037c24 */ /* 0x002fce000f8e02ff */
[----:B------:R-:W1:Y:S01]  /*00e0*/  LDC.64 R6, c[0x0][0x398] ;  /* 0x0000e600ff067b82 */ /* 0x000e620000000a00 */
[----:B0-----:R-:W-:Y:S02]  /*00f0*/  IMAD R0, R0, UR6, R5 ;  /* 0x0000000600007c24 */ /* 0x001fe4000f8e0205 */
[----:B---3--:R-:W-:-:S04]  /*0100*/  IMAD R33, R33, UR7, R2 ;  /* 0x0000000721217c24 */ /* 0x008fc8000f8e0202 */
[----:B------:R-:W-:-:S04]  /*0110*/  IMAD R5, R3, R33, R0 ;  /* 0x0000002103057224 */ /* 0x000fc800078e0200 */
[----:B--2---:R-:W-:-:S05]  /*0120*/  IMAD.WIDE R20, R5, 0x4, R20 ;  /* 0x0000000405147825 */ /* 0x004fca00078e0214 */
[----:B----4-:R0:W5:Y:S01]  /*0130*/  @P0 LDG.E R31, desc[UR4][R20.64] ;  /* 0x00000004141f0981 */ /* 0x010162000c1e1900 */
[----:B-1----:R-:W-:Y:S02]  /*0140*/  ISETP.GE.AND P1, PT, R6, 0x1, PT ;  /* 0x000000010600780c */ /* 0x002fe40003f26270 */
[----:B------:R-:W-:-:S04]  /*0150*/  ISETP.NE.AND P0, PT, R7, RZ, PT ;  /* 0x000000ff0700720c */ /* 0x000fc80003f05270 */
[----:B------:R-:W-:Y:S02]  /*0160*/  SEL R5, R6, 0x1, P0 ;  /* 0x0000000106057807 */ /* 0x000fe40000000000 */
[----:B------:R-:W-:-:S03]  /*0170*/  SEL R3, R3, 0x1, !P0 ;  /* 0x0000000103037807 */ /* 0x000fc60004000000 */
[----:B------:R-:W-:Y:S02]  /*0180*/  IMAD R4, R0, R5, RZ ;  /* 0x0000000500047224 */ /* 0x000fe400078e02ff */
[----:B0-----:R-:W-:Y:S05]  /*0190*/  @!P1 BRA `(.L_x_11) ;  /* 0x0000000c006c9947 */ /* 0x001fea0003800000 */
[----:B------:R-:W-:Y:S01]  /*01a0*/  IMAD R33, R33, R6, RZ ;  /* 0x0000000621217224 */ /* 0x000fe200078e02ff */
[----:B------:R-:W-:Y:S04]  /*01b0*/  BSSY.RECONVERGENT B0, `(.L_x_12) ;  /* 0x0000076000007945 */ /* 0x000fe80003800200 */
[----:B------:R-:W-:-:S04]  /*01c0*/  IADD3 R0, PT, PT, R33, 0x1, RZ ;  /* 0x0000000121007810 */ /* 0x000fc80007ffe0ff */
[----:B------:R-:W-:-:S04]  /*01d0*/  VIADDMNMX R0, R33, R6, R0, !PT ;  /* 0x0000000621007246 */ /* 0x000fc80007800100 */
[CC--:B------:R-:W-:Y:S02]  /*01e0*/  IADD3 R2, PT, PT, R33.reuse, -R0.reuse, RZ ;  /* 0x8000000021027210 */ /* 0x0c0fe40007ffe0ff */
[----:B------:R-:W-:Y:S02]  /*01f0*/  IADD3 R5, PT, PT, -R33, R0, RZ ;  /* 0x0000000021057210 */ /* 0x000fe40007ffe1ff */
[----:B------:R-:W-:-:S13]  /*0200*/  ISETP.GT.U32.AND P0, PT, R2, -0x10, PT ;  /* 0xfffffff00200780c */ /* 0x000fda0003f04070 */
[----:B------:R-:W-:Y:S05]  /*0210*/  @P0 BRA `(.L_x_13) ;  /* 0x0000000400bc0947 */ /* 0x000fea0003800000 */
[----:B------:R-:W-:Y:S01]  /*0220*/  LOP3.LUT R7, R5, 0xfffffff0, RZ, 0xc0, !PT ;  /* 0xfffffff005077812 */ /* 0x000fe200078ec0ff */
[C-C-:B------:R-:W-:Y:S01]  /*0230*/  IMAD R6, R3.reuse, 0x3, R4.reuse ;  /* 0x0000000303067824 */ /* 0x140fe200078e0204 */
[CC--:B------:R-:W-:Y:S01]  /*0240*/  LEA R0, R3.reuse, R4.reuse, 0x1 ;  /* 0x0000000403007211 */ /* 0x0c0fe200078e08ff */
[C-C-:B------:R-:W-:Y:S01]  /*0250*/  IMAD R10, R3.reuse, 0x5, R4.reuse ;  /* 0x00000005030a7824 */ /* 0x140fe200078e0204 */
[CC--:B------:R-:W-:Y:S01]  /*0260*/  LEA R8, R3.reuse, R4.reuse, 0x2 ;  /* 0x0000000403087211 */ /* 0x0c0fe200078e10ff */
[C-C-:B------:R-:W-:Y:S01]  /*0270*/  IMAD R16, R3.reuse, 0x6, R4.reuse ;  /* 0x0000000603107824 */ /* 0x140fe200078e0204 */
[CC--:B------:R-:W-:Y:S01]  /*0280*/  LEA R14, R3.reuse, R4.reuse, 0x3 ;  /* 0x00000004030e7211 */ /* 0x0c0fe200078e18ff */
[C-C-:B------:R-:W-:Y:S01]  /*0290*/  IMAD R12, R3.reuse, 0x7, R4.reuse ;  /* 0x00000007030c7824 */ /* 0x140fe200078e0204 */
[C---:B------:R-:W-:Y:S01]  /*02a0*/  IADD3 R19, PT, PT, R3.reuse, R4, RZ ;  /* 0x0000000403137210 */ /* 0x040fe20007ffe0ff */
[--C-:B------:R-:W-:Y:S01]  /*02b0*/  IMAD R11, R3, 0x9, R4.reuse ;  /* 0x00000009030b7824 */ /* 0x100fe200078e0204 */
[----:B------:R-:W-:Y:S01]  /*02c0*/  IADD3 R7, PT, PT, -R7, RZ, RZ ;  /* 0x000000ff07077210 */ /* 0x000fe20007ffe1ff */
[----:B------:R-:W-:-:S02]  /*02d0*/  IMAD R18, R3, 0xa, R4 ;  /* 0x0000000a03127824 */ /* 0x000fc400078e0204 */
[C-C-:B------:R-:W-:Y:S02]  /*02e0*/  IMAD R9, R3.reuse, 0xb, R4.reuse ;  /* 0x0000000b03097824 */ /* 0x140fe400078e0204 */
[C-C-:B------:R-:W-:Y:S02]  /*02f0*/  IMAD R17, R3.reuse, 0xc, R4.reuse ;  /* 0x0000000c03117824 */ /* 0x140fe400078e0204 */
[C-C-:B------:R-:W-:Y:S02]  /*0300*/  IMAD R13, R3.reuse, 0xd, R4.reuse ;  /* 0x0000000d030d7824 */ /* 0x140fe400078e0204 */
[C-C-:B------:R-:W-:Y:S02]  /*0310*/  IMAD R15, R3.reuse, 0xe, R4.reuse ;  /* 0x0000000e030f7824 */ /* 0x140fe400078e0204 */
[----:B------:R-:W-:-:S07]  /*0320*/  IMAD R2, R3, 0xf, R4 ;  /* 0x0000000f03027824 */ /* 0x000fce00078e0204 */
.L_x_14:
[----:B------:R-:W0:Y:S08]  /*0330*/  LDC.64 R24, c[0x0][0x388] ;  /* 0x0000e200ff187b82 */ /* 0x000e300000000a00 */
[----:B------:R-:W1:Y:S01]  /*0340*/  LDC.64 R22, c[0x0][0x380] ;  /* 0x0000e000ff167b82 */ /* 0x000e620000000a00 */
[----:B0-----:R-:W-:-:S04]  /*0350*/  IMAD.WIDE.U32 R26, R4, 0x4, R24 ;  /* 0x00000004041a7825 */ /* 0x001fc800078e0018 */
[----:B------:R-:W-:Y:S02]  /*0360*/  IMAD.WIDE.U32 R28, R19, 0x4, R24 ;  /* 0x00000004131c7825 */ /* 0x000fe400078e0018 */
[----:B------:R-:W2:Y:S02]  /*0370*/  LDG.E R26, desc[UR4][R26.64] ;  /* 0x000000041a1a7981 */ /* 0x000ea4000c1e1900 */
[----:B-1----:R-:W-:Y:S02]  /*0380*/  IMAD.WIDE R22, R33, 0x4, R22 ;  /* 0x0000000421167825 */ /* 0x002fe400078e0216 */
[----:B------:R-:W3:Y:S04]  /*0390*/  LDG.E R28, desc[UR4][R28.64] ;  /* 0x000000041c1c7981 */ /* 0x000ee8000c1e1900 */
[----:B------:R-:W2:Y:S04]  /*03a0*/  LDG.E R30, desc[UR4][R22.64] ;  /* 0x00000004161e7981 */ /* 0x000ea8000c1e1900 */
[----:B------:R-:W3:Y:S01]  /*03b0*/  LDG.E R35, desc[UR4][R22.64+0x4] ;  /* 0x0000040416237981 */ /* 0x000ee2000c1e1900 */
[----:B------:R-:W-:-:S03]  /*03c0*/  IMAD.WIDE.U32 R36, R0, 0x4, R24 ;  /* 0x0000000400247825 */ /* 0x000fc600078e0018 */
[----:B------:R-:W4:Y:S04]  /*03d0*/  LDG.E R34, desc[UR4][R22.64+0x8] ;  /* 0x0000080416227981 */ /* 0x000f28000c1e1900 */
[----:B------:R-:W4:Y:S04]  /*03e0*/  LDG.E R37, desc[UR4][R36.64] ;  /* 0x0000000424257981 */ /* 0x000f28000c1e1900 */
[----:B------:R-:W4:Y:S01]  /*03f0*/  LDG.E R29, desc[UR4][R22.64+0xc] ;  /* 0x00000c04161d7981 */ /* 0x000f22000c1e1900 */
[----:B--2--5:R-:W-:-:S04]  /*0400*/  FFMA R30, R30, R26, R31 ;  /* 0x0000001a1e1e7223 */ /* 0x024fc8000000001f */
[----:B---3--:R-:W-:Y:S01]  /*0410*/  FFMA R32, R35, R28, R30 ;  /* 0x0000001c23207223 */ /* 0x008fe2000000001e */
[--C-:B------:R-:W-:Y:S01]  /*0420*/  IMAD.WIDE.U32 R30, R6, 0x4, R24.reuse ;  /* 0x00000004061e7825 */ /* 0x100fe200078e0018 */
[----:B------:R-:W2:Y:S03]  /*0430*/  LDG.E R28, desc[UR4][R22.64+0x10] ;  /* 0x00001004161c7981 */ /* 0x000ea6000c1e1900 */
[----:B------:R-:W-:Y:S02]  /*0440*/  IMAD.WIDE.U32 R26, R8, 0x4, R24 ;  /* 0x00000004081a7825 */ /* 0x000fe400078e0018 */
[----:B------:R-:W3:Y:S04]  /*0450*/  LDG.E R30, desc[UR4][R30.64] ;  /* 0x000000041e1e7981 */ /* 0x000ee8000c1e1900 */
[----:B------:R-:W2:Y:S01]  /*0460*/  LDG.E R26, desc[UR4][R26.64] ;  /* 0x000000041a1a7981 */ /* 0x000ea2000c1e1900 */
[----:B----4-:R-:W-:Y:S01]  /*0470*/  FFMA R32, R34, R37, R32 ;  /* 0x0000002522207223 */ /* 0x010fe20000000020 */
[----:B------:R-:W-:-:S02]  /*0480*/  IMAD.WIDE.U32 R34, R10, 0x4, R24 ;  /* 0x000000040a227825 */ /* 0x000fc400078e0018 */
[----:B------:R-:W4:Y:S04]  /*0490*/  LDG.E R37, desc[UR4][R22.64+0x14] ;  /* 0x0000140416257981 */ /* 0x000f28000c1e1900 */
[----:B------:R-:W4:Y:S04]  /*04a0*/  LDG.E R34, desc[UR4][R34.64] ;  /* 0x0000000422227981 */ /* 0x000f28000c1e1900 */
[----:B------:R-:W4:Y:S04]  /*04b0*/  LDG.E R27, desc[UR4][R22.64+0x18] ;  /* 0x00001804161b7981 */ /* 0x000f28000c1e1900 */
[----:B------:R-:W4:Y:S01]  /*04c0*/  LDG.E R35, desc[UR4][R22.64+0x20] ;  /* 0x0000200416237981 */ /* 0x000f22000c1e1900 */
[----:B---3--:R-:W-:-:S04]  /*04d0*/  FFMA R29, R29, R30, R32 ;  /* 0x0000001e1d1d7223 */ /* 0x008fc80000000020 */
[----:B--2---:R-:W-:Y:S01]  /*04e0*/  FFMA R32, R28, R26, R29 ;  /* 0x0000001a1c207223 */ /* 0x004fe2000000001d */
[--C-:B------:R-:W-:Y:S01]  /*04f0*/  IMAD.WIDE.U32 R28, R16, 0x4, R24.reuse ;  /* 0x00000004101c7825 */ /* 0x100fe200078e0018 */
[----:B------:R-:W2:Y:S03]  /*0500*/  LDG.E R26, desc[UR4][R22.64+0x1c] ;  /* 0x00001c04161a7981 */ /* 0x000ea6000c1e1900 */
[----:B------:R-:W-:Y:S02]  /*0510*/  IMAD.WIDE.U32 R30, R12, 0x4, R24 ;  /* 0x000000040c1e7825 */ /* 0x000fe400078e0018 */
[----:B------:R-:W3:Y:S02]  /*0520*/  LDG.E R28, desc[UR4][R28.64] ;  /* 0x000000041c1c7981 */ /* 0x000ee4000c1e1900 */
[----:B----4-:R-:W-:Y:S02]  /*0530*/  FFMA R32, R37, R34, R32 ;  /* 0x0000002225207223 */ /* 0x010fe40000000020 */
[----:B------:R-:W2:Y:S01]  /*0540*/  LDG.E R30, desc[UR4][R30.64] ;  /* 0x000000041e1e7981 */ /* 0x000ea2000c1e1900 */
[----:B------:R-:W-:-:S06]  /*0550*/  IMAD.WIDE.U32 R36, R14, 0x4, R24 ;  /* 0x000000040e247825 */ /* 0x000fcc00078e0018 */
        /* <DEDUP_REMOVED lines=9> */
[----:B----4-:R-:W-:Y:S01]  /*05f0*/  FFMA R32, R35, R36, R32 ;  /* 0x0000002423207223 */ /* 0x010fe20000000020 */
[----:B------:R-:W-:Y:S01]  /*0600*/  IMAD.WIDE.U32 R34, R9, 0x4, R24 ;  /* 0x0000000409227825 */ /* 0x000fe200078e0018 */
[----:B------:R-:W2:Y:S05]  /*0610*/  LDG.E R28, desc[UR4][R28.64] ;  /* 0x000000041c1c7981 */ /* 0x000eaa000c1e1900 */
[----:B------:R-:W4:Y:S04]  /*0620*/  LDG.E R34, desc[UR4][R34.64] ;  /* 0x0000000422227981 */ /* 0x000f28000c1e1900 */
[----:B------:R-:W4:Y:S04]  /*0630*/  LDG.E R36, desc[UR4][R22.64+0x38] ;  /* 0x0000380416247981 */ /* 0x000f28000c1e1900 */
[----:B------:R-:W4:Y:S01]  /*0640*/  LDG.E R35, desc[UR4][R22.64+0x3c] ;  /* 0x00003c0416237981 */ /* 0x000f22000c1e1900 */
[----:B---3--:R-:W-:-:S04]  /*0650*/  FFMA R31, R31, R26, R32 ;  /* 0x0000001a1f1f7223 */ /* 0x008fc80000000020 */
[----:B--2---:R-:W-:Y:S01]  /*0660*/  FFMA R32, R30, R28, R31 ;  /* 0x0000001c1e207223 */ /* 0x004fe2000000001f */
[----:B------:R-:W-:-:S04]  /*0670*/  IMAD.WIDE.U32 R30, R17, 0x4, R24 ;  /* 0x00000004111e7825 */ /* 0x000fc800078e0018 */
[----:B----4-:R-:W-:Y:S01]  /*0680*/  FFMA R32, R37, R34, R32 ;  /* 0x0000002225207223 */ /* 0x010fe20000000020 */
[--C-:B------:R-:W-:Y:S01]  /*0690*/  IMAD.WIDE.U32 R26, R13, 0x4, R24.reuse ;  /* 0x000000040d1a7825 */ /* 0x100fe200078e0018 */
[----:B------:R-:W2:Y:S04]  /*06a0*/  LDG.E R37, desc[UR4][R22.64+0x30] ;  /* 0x0000300416257981 */ /* 0x000ea8000c1e1900 */
[----:B------:R-:W2:Y:S01]  /*06b0*/  LDG.E R31, desc[UR4][R30.64] ;  /* 0x000000041e1f7981 */ /* 0x000ea2000c1e1900 */
[----:B------:R-:W-:-:S03]  /*06c0*/  IMAD.WIDE.U32 R28, R15, 0x4, R24 ;  /* 0x000000040f1c7825 */ /* 0x000fc600078e0018 */
[----:B------:R-:W3:Y:S01]  /*06d0*/  LDG.E R26, desc[UR4][R26.64] ;  /* 0x000000041a1a7981 */ /* 0x000ee2000c1e1900 */
[----:B------:R-:W-:-:S03]  /*06e0*/  IMAD.WIDE.U32 R24, R2, 0x4, R24 ;  /* 0x0000000402187825 */ /* 0x000fc600078e0018 */
[----:B------:R-:W3:Y:S04]  /*06f0*/  LDG.E R34, desc[UR4][R22.64+0x34] ;  /* 0x0000340416227981 */ /* 0x000ee8000c1e1900 */
[----:B------:R-:W4:Y:S04]  /*0700*/  LDG.E R28, desc[UR4][R28.64] ;  /* 0x000000041c1c7981 */ /* 0x000f28000c1e1900 */
[----:B------:R-:W4:Y:S01]  /*0710*/  LDG.E R24, desc[UR4][R24.64] ;  /* 0x0000000418187981 */ /* 0x000f22000c1e1900 */
[----:B------:R-:W-:-:S04]  /*0720*/  IADD3 R4, PT, PT, R3, R4, R3 ;  /* 0x0000000403047210 */ /* 0x000fc80007ffe003 */
[--C-:B------:R-:W-:Y:S02]  /*0730*/  IADD3 R4, PT, PT, R3, R4, R3.reuse ;  /* 0x0000000403047210 */ /* 0x100fe40007ffe003 */
[----:B------:R-:W-:Y:S02]  /*0740*/  IADD3 R7, PT, PT, R7, 0x10, RZ ;  /* 0x0000001007077810 */ /* 0x000fe40007ffe0ff */
[--C-:B------:R-:W-:Y:S02]  /*0750*/  IADD3 R4, PT, PT, R3, R4, R3.reuse ;  /* 0x0000000403047210 */ /* 0x100fe40007ffe003 */
[----:B------:R-:W-:Y:S02]  /*0760*/  ISETP.NE.AND P0, PT, R7, RZ, PT ;  /* 0x000000ff0700720c */ /* 0x000fe40003f05270 */
[----:B------:R-:W-:-:S04]  /*0770*/  IADD3 R4, PT, PT, R3, R4, R3 ;  /* 0x0000000403047210 */ /* 0x000fc80007ffe003 */
[----:B------:R-:W-:-:S04]  /*0780*/  IADD3 R4, PT, PT, R3, R4, R3 ;  /* 0x0000000403047210 */ /* 0x000fc80007ffe003 */
[----:B------:R-:W-:-:S04]  /*0790*/  IADD3 R4, PT, PT, R3, R4, R3 ;  /* 0x0000000403047210 */ /* 0x000fc80007ffe003 */
[C---:B------:R-:W-:Y:S02]  /*07a0*/  IADD3 R4, PT, PT, R3.reuse, R4, R3 ;  /* 0x0000000403047210 */ /* 0x040fe40007ffe003 */
[C---:B------:R-:W-:Y:S02]  /*07b0*/  LEA R0, R3.reuse, R0, 0x4 ;  /* 0x0000000003007211 */ /* 0x040fe400078e20ff */
[C---:B------:R-:W-:Y:S02]  /*07c0*/  LEA R6, R3.reuse, R6, 0x4 ;  /* 0x0000000603067211 */ /* 0x040fe400078e20ff */
[C---:B------:R-:W-:Y:S02]  /*07d0*/  LEA R8, R3.reuse, R8, 0x4 ;  /* 0x0000000803087211 */ /* 0x040fe400078e20ff */
[C---:B------:R-:W-:Y:S02]  /*07e0*/  LEA R10, R3.reuse, R10, 0x4 ;  /* 0x0000000a030a7211 */ /* 0x040fe400078e20ff */
[----:B------:R-:W-:-:S02]  /*07f0*/  LEA R16, R3, R16, 0x4 ;  /* 0x0000001003107211 */ /* 0x000fc400078e20ff */
[C---:B------:R-:W-:Y:S02]  /*0800*/  LEA R12, R3.reuse, R12, 0x4 ;  /* 0x0000000c030c7211 */ /* 0x040fe400078e20ff */
        /* <DEDUP_REMOVED lines=8> */
[----:B------:R-:W-:Y:S02]  /*0890*/  LEA R19, R3, R19, 0x4 ;  /* 0x0000001303137211 */ /* 0x000fe400078e20ff */
[----:B------:R-:W-:Y:S02]  /*08a0*/  IADD3 R33, PT, PT, R33, 0x10, RZ ;  /* 0x0000001021217810 */ /* 0x000fe40007ffe0ff */
[----:B------:R-:W-:Y:S01]  /*08b0*/  IADD3 R4, PT, PT, R3, R4, R3 ;  /* 0x0000000403047210 */ /* 0x000fe20007ffe003 */
[----:B--2---:R-:W-:-:S04]  /*08c0*/  FFMA R37, R37, R31, R32 ;  /* 0x0000001f25257223 */ /* 0x004fc80000000020 */
[----:B---3--:R-:W-:-:S04]  /*08d0*/  FFMA R37, R34, R26, R37 ;  /* 0x0000001a22257223 */ /* 0x008fc80000000025 */
[----:B----4-:R-:W-:-:S04]  /*08e0*/  FFMA R37, R36, R28, R37 ;  /* 0x0000001c24257223 */ /* 0x010fc80000000025 */
[----:B------:R-:W-:Y:S01]  /*08f0*/  FFMA R31, R35, R24, R37 ;  /* 0x00000018231f7223 */ /* 0x000fe20000000025 */
[----:B------:R-:W-:Y:S06]  /*0900*/  @P0 BRA `(.L_x_14) ;  /* 0xfffffff800880947 */ /* 0x000fec000383ffff */
.L_x_13:
[----:B------:R-:W-:Y:S05]  /*0910*/  BSYNC.RECONVERGENT B0 ;  /* 0x0000000000007941 */ /* 0x000fea0003800200 */
.L_x_12:
[----:B------:R-:W-:Y:S01]  /*0920*/  LOP3.LUT P0, R0, R5, 0xf, RZ, 0xc0, !PT ;  /* 0x0000000f05007812 */ /* 0x000fe2000780c0ff */
[----:B------:R-:W-:-:S12]  /*0930*/  BSSY.RECONVERGENT B0, `(.L_x_11) ;  /* 0x0000061000007945 */ /* 0x000fd80003800200 */
[----:B------:R-:W-:Y:S05]  /*0940*/  @!P0 BRA `(.L_x_15) ;  /* 0x00000004007c8947 */ /* 0x000fea0003800000 */
[----:B------:R-:W-:Y:S01]  /*0950*/  ISETP.GE.U32.AND P0, PT, R0, 0x8, PT ;  /* 0x000000080000780c */ /* 0x000fe20003f06070 */
[----:B------:R-:W-:Y:S01]  /*0960*/  BSSY.RECONVERGENT B1, `(.L_x_16) ;  /* 0x0000030000017945 */ /* 0x000fe20003800200 */
[----:B------:R-:W-:-:S04]  /*0970*/  LOP3.LUT R26, R5, 0x7, RZ, 0xc0, !PT ;  /* 0x00000007051a7812 */ /* 0x000fc800078ec0ff */
[----:B------:R-:W-:-:S07]  /*0980*/  ISETP.NE.AND P1, PT, R26, RZ, PT ;  /* 0x000000ff1a00720c */ /* 0x000fce0003f25270 */
[----:B------:R-:W-:Y:S06]  /*0990*/  @!P0 BRA `(.L_x_17) ;  /* 0x0000000000b08947 */ /* 0x000fec0003800000 */
[----:B------:R-:W0:Y:S01]  /*09a0*/  LDC.64 R8, c[0x0][0x388] ;  /* 0x0000e200ff087b82 */ /* 0x000e220000000a00 */
[----:B------:R-:W-:-:S04]  /*09b0*/  IADD3 R12, PT, PT, R3, R4, RZ ;  /* 0x00000004030c7210 */ /* 0x000fc80007ffe0ff */
[----:B------:R-:W-:-:S03]  /*09c0*/  IADD3 R28, PT, PT, R3, R12, RZ ;  /* 0x0000000c031c7210 */ /* 0x000fc60007ffe0ff */
[----:B------:R-:W1:Y:S01]  /*09d0*/  LDC.64 R6, c[0x0][0x380] ;  /* 0x0000e000ff067b82 */ /* 0x000e620000000a00 */
[----:B------:R-:W-:-:S04]  /*09e0*/  IADD3 R16, PT, PT, R3, R28, RZ ;  /* 0x0000001c03107210 */ /* 0x000fc80007ffe0ff */
[----:B------:R-:W-:Y:S01]  /*09f0*/  IADD3 R14, PT, PT, R3, R16, RZ ;  /* 0x00000010030e7210 */ /* 0x000fe20007ffe0ff */
[----:B0-----:R-:W-:-:S04]  /*0a00*/  IMAD.WIDE.U32 R10, R4, 0x4, R8 ;  /* 0x00000004040a7825 */ /* 0x001fc800078e0008 */
[----:B------:R-:W-:Y:S01]  /*0a10*/  IMAD.WIDE.U32 R12, R12, 0x4, R8 ;  /* 0x000000040c0c7825 */ /* 0x000fe200078e0008 */
[----:B------:R0:W2:Y:S03]  /*0a20*/  LDG.E R0, desc[UR4][R10.64] ;  /* 0x000000040a007981 */ /* 0x0000a6000c1e1900 */
[----:B-1----:R-:W-:Y:S01]  /*0a30*/  IMAD.WIDE R6, R33, 0x4, R6 ;  /* 0x0000000421067825 */ /* 0x002fe200078e0206 */
[----:B------:R1:W3:Y:S04]  /*0a40*/  LDG.E R4, desc[UR4][R12.64] ;  /* 0x000000040c047981 */ /* 0x0002e8000c1e1900 */
[----:B------:R-:W2:Y:S01]  /*0a50*/  LDG.E R2, desc[UR4][R6.64] ;  /* 0x0000000406027981 */ /* 0x000ea2000c1e1900 */
[----:B------:R-:W-:-:S03]  /*0a60*/  IMAD.WIDE.U32 R28, R28, 0x4, R8 ;  /* 0x000000041c1c7825 */ /* 0x000fc600078e0008 */
[----:B------:R-:W3:Y:S01]  /*0a70*/  LDG.E R19, desc[UR4][R6.64+0x4] ;  /* 0x0000040406137981 */ /* 0x000ee2000c1e1900 */
[--C-:B------:R-:W-:Y:S01]  /*0a80*/  IMAD.WIDE.U32 R16, R16, 0x4, R8.reuse ;  /* 0x0000000410107825 */ /* 0x100fe200078e0008 */
[----:B------:R-:W-:Y:S02]  /*0a90*/  IADD3 R22, PT, PT, R3, R14, RZ ;  /* 0x0000000e03167210 */ /* 0x000fe40007ffe0ff */
[----:B------:R-:W4:Y:S01]  /*0aa0*/  LDG.E R23, desc[UR4][R28.64] ;  /* 0x000000041c177981 */ /* 0x000f22000c1e1900 */
[----:B------:R-:W-:-:S03]  /*0ab0*/  IMAD.WIDE.U32 R14, R14, 0x4, R8 ;  /* 0x000000040e0e7825 */ /* 0x000fc600078e0008 */
[----:B------:R-:W4:Y:S01]  /*0ac0*/  LDG.E R18, desc[UR4][R6.64+0x8] ;  /* 0x0000080406127981 */ /* 0x000f22000c1e1900 */
[C---:B------:R-:W-:Y:S01]  /*0ad0*/  IADD3 R27, PT, PT, R3.reuse, R22, RZ ;  /* 0x00000016031b7210 */ /* 0x040fe20007ffe0ff */
[--C-:B0-----:R-:W-:Y:S02]  /*0ae0*/  IMAD.WIDE.U32 R10, R22, 0x4, R8.reuse ;  /* 0x00000004160a7825 */ /* 0x101fe400078e0008 */
[----:B------:R-:W4:Y:S04]  /*0af0*/  LDG.E R17, desc[UR4][R16.64] ;  /* 0x0000000410117981 */ /* 0x000f28000c1e1900 */
[----:B------:R-:W4:Y:S01]  /*0b00*/  LDG.E R24, desc[UR4][R6.64+0xc] ;  /* 0x00000c0406187981 */ /* 0x000f22000c1e1900 */
[----:B------:R-:W-:Y:S01]  /*0b10*/  IADD3 R22, PT, PT, R3, R27, RZ ;  /* 0x0000001b03167210 */ /* 0x000fe20007ffe0ff */
[----:B-1----:R-:W-:-:S02]  /*0b20*/  IMAD.WIDE.U32 R12, R27, 0x4, R8 ;  /* 0x000000041b0c7825 */ /* 0x002fc400078e0008 */
[----:B------:R-:W4:Y:S04]  /*0b30*/  LDG.E R14, desc[UR4][R14.64] ;  /* 0x000000040e0e7981 */ /* 0x000f28000c1e1900 */
[----:B------:R-:W4:Y:S01]  /*0b40*/  LDG.E R25, desc[UR4][R6.64+0x10] ;  /* 0x0000100406197981 */ /* 0x000f22000c1e1900 */
[----:B------:R-:W-:-:S03]  /*0b50*/  IMAD.WIDE.U32 R8, R22, 0x4, R8 ;  /* 0x0000000416087825 */ /* 0x000fc600078e0008 */
[----:B------:R-:W4:Y:S04]  /*0b60*/  LDG.E R10, desc[UR4][R10.64] ;  /* 0x000000040a0a7981 */ /* 0x000f28000c1e1900 */
[----:B------:R-:W4:Y:S04]  /*0b70*/  LDG.E R27, desc[UR4][R6.64+0x14] ;  /* 0x00001404061b7981 */ /* 0x000f28000c1e1900 */
[----:B------:R-:W4:Y:S04]  /*0b80*/  LDG.E R12, desc[UR4][R12.64] ;  /* 0x000000040c0c7981 */ /* 0x000f28000c1e1900 */
[----:B------:R-:W4:Y:S04]  /*0b90*/  LDG.E R29, desc[UR4][R6.64+0x18] ;  /* 0x00001804061d7981 */ /* 0x000f28000c1e1900 */
[----:B------:R-:W4:Y:S04]  /*0ba0*/  LDG.E R8, desc[UR4][R8.64] ;  /* 0x0000000408087981 */ /* 0x000f28000c1e1900 */
[----:B------:R-:W4:Y:S01]  /*0bb0*/  LDG.E R35, desc[UR4][R6.64+0x1c] ;  /* 0x00001c0406237981 */ /* 0x000f22000c1e1900 */
[----:B------:R-:W-:Y:S01]  /*0bc0*/  IADD3 R33, PT, PT, R33, 0x8, RZ ;  /* 0x0000000821217810 */ /* 0x000fe20007ffe0ff */
[----:B--2--5:R-:W-:-:S04]  /*0bd0*/  FFMA R0, R2, R0, R31 ;  /* 0x0000000002007223 */ /* 0x024fc8000000001f */
[----:B---3--:R-:W-:-:S04]  /*0be0*/  FFMA R19, R19, R4, R0 ;  /* 0x0000000413137223 */ /* 0x008fc80000000000 */
[----:B----4-:R-:W-:-:S04]  /*0bf0*/  FFMA R19, R18, R23, R19 ;  /* 0x0000001712137223 */ /* 0x010fc80000000013 */
[----:B------:R-:W-:-:S04]  /*0c00*/  FFMA R24, R24, R17, R19 ;  /* 0x0000001118187223 */ /* 0x000fc80000000013 */
[----:B------:R-:W-:-:S04]  /*0c10*/  FFMA R14, R25, R14, R24 ;  /* 0x0000000e190e7223 */ /* 0x000fc80000000018 */
[----:B------:R-:W-:Y:S01]  /*0c20*/  FFMA R10, R27, R10, R14 ;  /* 0x0000000a1b0a7223 */ /* 0x000fe2000000000e */
[----:B------:R-:W-:-:S03]  /*0c30*/  IADD3 R4, PT, PT, R3, R22, RZ ;  /* 0x0000001603047210 */ /* 0x000fc60007ffe0ff */
[----:B------:R-:W-:-:S04]  /*0c40*/  FFMA R10, R29, R12, R10 ;  /* 0x0000000c1d0a7223 */ /* 0x000fc8000000000a */
[----:B------:R-:W-:-:S07]  /*0c50*/  FFMA R31, R35, R8, R10 ;  /* 0x00000008231f7223 */ /* 0x000fce000000000a */
.L_x_17:
[----:B------:R-:W-:Y:S05]  /*0c60*/  BSYNC.RECONVERGENT B1 ;  /* 0x0000000000017941 */ /* 0x000fea0003800200 */
.L_x_16:
        /* <DEDUP_REMOVED lines=10> */
[----:B0-----:R-:W-:Y:S01]  /*0d10*/  IMAD.WIDE.U32 R10, R4, 0x4, R8 ;  /* 0x00000004040a7825 */ /* 0x001fe200078e0008 */
[----:B------:R-:W-:-:S03]  /*0d20*/  IADD3 R4, PT, PT, R3, R14, RZ ;  /* 0x0000000e03047210 */ /* 0x000fc60007ffe0ff */
[----:B------:R-:W-:Y:S02]  /*0d30*/  IMAD.WIDE.U32 R12, R12, 0x4, R8 ;  /* 0x000000040c0c7825 */ /* 0x000fe400078e0008 */
[----:B------:R-:W2:Y:S02]  /*0d40*/  LDG.E R10, desc[UR4][R10.64] ;  /* 0x000000040a0a7981 */ /* 0x000ea4000c1e1900 */
[----:B-1----:R-:W-:Y:S02]  /*0d50*/  IMAD.WIDE R6, R33, 0x4, R6 ;  /* 0x0000000421067825 */ /* 0x002fe400078e0206 */
[----:B------:R-:W3:Y:S02]  /*0d60*/  LDG.E R12, desc[UR4][R12.64] ;  /* 0x000000040c0c7981 */ /* 0x000ee4000c1e1900 */
[--C-:B------:R-:W-:Y:S02]  /*0d70*/  IMAD.WIDE.U32 R14, R14, 0x4, R8.reuse ;  /* 0x000000040e0e7825 */ /* 0x100fe400078e0008 */
[----:B------:R-:W2:Y:S02]  /*0d80*/  LDG.E R0, desc[UR4][R6.64] ;  /* 0x0000000406007981 */ /* 0x000ea4000c1e1900 */
[----:B------:R-:W-:-:S02]  /*0d90*/  IMAD.WIDE.U32 R8, R4, 0x4, R8 ;  /* 0x0000000404087825 */ /* 0x000fc400078e0008 */
[----:B------:R-:W3:Y:S04]  /*0da0*/  LDG.E R17, desc[UR4][R6.64+0x4] ;  /* 0x0000040406117981 */ /* 0x000ee8000c1e1900 */
[----:B------:R-:W4:Y:S04]  /*0db0*/  LDG.E R14, desc[UR4][R14.64] ;  /* 0x000000040e0e7981 */ /* 0x000f28000c1e1900 */
[----:B------:R-:W4:Y:S04]  /*0dc0*/  LDG.E R19, desc[UR4][R6.64+0x8] ;  /* 0x0000080406137981 */ /* 0x000f28000c1e1900 */
[----:B------:R-:W4:Y:S04]  /*0dd0*/  LDG.E R8, desc[UR4][R8.64] ;  /* 0x0000000408087981 */ /* 0x000f28000c1e1900 */
[----:B------:R-:W4:Y:S01]  /*0de0*/  LDG.E R23, desc[UR4][R6.64+0xc] ;  /* 0x00000c0406177981 */ /* 0x000f22000c1e1900 */
[----:B------:R-:W-:-:S02]  /*0df0*/  IADD3 R33, PT, PT, R33, 0x4, RZ ;  /* 0x0000000421217810 */ /* 0x000fc40007ffe0ff */
[----:B------:R-:W-:Y:S01]  /*0e00*/  IADD3 R4, PT, PT, R3, R4, RZ ;  /* 0x0000000403047210 */ /* 0x000fe20007ffe0ff */
[----:B--2--5:R-:W-:-:S04]  /*0e10*/  FFMA R0, R0, R10, R31 ;  /* 0x0000000a00007223 */ /* 0x024fc8000000001f */
[----:B---3--:R-:W-:-:S04]  /*0e20*/  FFMA R0, R17, R12, R0 ;  /* 0x0000000c11007223 */ /* 0x008fc80000000000 */
[----:B----4-:R-:W-:-:S04]  /*0e30*/  FFMA R0, R19, R14, R0 ;  /* 0x0000000e13007223 */ /* 0x010fc80000000000 */
[----:B------:R-:W-:-:S07]  /*0e40*/  FFMA R31, R23, R8, R0 ;  /* 0x00000008171f7223 */ /* 0x000fce0000000000 */
.L_x_19:
[----:B------:R-:W-:Y:S05]  /*0e50*/  BSYNC.RECONVERGENT B1 ;  /* 0x0000000000017941 */ /* 0x000fea0003800200 */
.L_x_18:
[----:B------:R-:W-:Y:S05]  /*0e60*/  @!P1 BRA `(.L_x_15) ;  /* 0x0000000000349947 */ /* 0x000fea0003800000 */
[----:B------:R-:W0:Y:S01]  /*0e70*/  LDC.64 R6, c[0x0][0x388] ;  /* 0x0000e200ff067b82 */ /* 0x000e220000000a00 */
[----:B------:R-:W-:-:S07]  /*0e80*/  IADD3 R0, PT, PT, -R5, RZ, RZ ;  /* 0x000000ff05007210 */ /* 0x000fce0007ffe1ff */
[----:B------:R-:W1:Y:S01]  /*0e90*/  LDC.64 R8, c[0x0][0x380] ;  /* 0x0000e000ff087b82 */ /* 0x000e620000000a00 */
[----:B0-----:R-:W-:-:S07]  /*0ea0*/  IMAD.WIDE.U32 R4, R4, 0x4, R6 ;  /* 0x0000000404047825 */ /* 0x001fce00078e0006 */
.L_x_20:
[C---:B-1----:R-:W-:Y:S01]  /*0eb0*/  IMAD.WIDE R6, R33.reuse, 0x4, R8 ;  /* 0x0000000421067825 */ /* 0x042fe200078e0208 */
[----:B------:R0:W2:Y:S05]  /*0ec0*/  LDG.E R2, desc[UR4][R4.64] ;  /* 0x0000000404027981 */ /* 0x0000aa000c1e1900 */
[----:B------:R-:W2:Y:S01]  /*0ed0*/  LDG.E R6, desc[UR4][R6.64] ;  /* 0x0000000406067981 */ /* 0x000ea2000c1e1900 */
[----:B------:R-:W-:Y:S02]  /*0ee0*/  IADD3 R0, PT, PT, R0, 0x1, RZ ;  /* 0x0000000100007810 */ /* 0x000fe40007ffe0ff */
[----:B------:R-:W-:Y:S02]  /*0ef0*/  IADD3 R33, PT, PT, R33, 0x1, RZ ;  /* 0x0000000121217810 */ /* 0x000fe40007ffe0ff */
[----:B------:R-:W-:Y:S01]  /*0f00*/  ISETP.NE.AND P0, PT, R0, RZ, PT ;  /* 0x000000ff0000720c */ /* 0x000fe20003f05270 */
[----:B0-----:R-:W-:-:S04]  /*0f10*/  IMAD.WIDE.U32 R4, R3, 0x4, R4 ;  /* 0x0000000403047825 */ /* 0x001fc800078e0004 */
[----:B--2--5:R-:W-:-:S08]  /*0f20*/  FFMA R31, R6, R2, R31 ;  /* 0x00000002061f7223 */ /* 0x024fd0000000001f */
[----:B------:R-:W-:Y:S05]  /*0f30*/  @P0 BRA `(.L_x_20) ;  /* 0xfffffffc00dc0947 */ /* 0x000fea000383ffff */
.L_x_15:
[----:B------:R-:W-:Y:S05]  /*0f40*/  BSYNC.RECONVERGENT B0 ;  /* 0x0000000000007941 */ /* 0x000fea0003800200 */
.L_x_11:
[----:B-----5:R-:W-:Y:S01]  /*0f50*/  STG.E desc[UR4][R20.64], R31 ;  /* 0x0000001f14007986 */ /* 0x020fe2000c101904 */
[----:B------:R-:W-:Y:S05]  /*0f60*/  EXIT ;  /* 0x000000000000794d */ /* 0x000fea0003800000 */
.L_x_21:
        /* <DEDUP_REMOVED lines=9> */
.L_x_24:


//--------------------- .nv.shared._Z4iaddPfS_ii  --------------------------
	.section	.nv.shared._Z4iaddPfS_ii,"aw",@nobits
	.sectionflags	@""
	.align	4
.nv.shared._Z4iaddPfS_ii:
	.zero		1152


//--------------------- .nv.shared.reserved.0     --------------------------
	.section	.nv.shared.reserved.0,"aw",@nobits
	.weak		__nv_reservedSMEM_offset_0_alias
	.size		__nv_reservedSMEM_offset_0_alias, 0, 64
	.other		__nv_reservedSMEM_offset_0_alias,@"STO_CUDA_RESERVED_SHARED STV_DEFAULT"
__nv_reservedSMEM_offset_0_alias:
	.zero		0
	.zero		64


//--------------------- .nv.constant0._Z4iaddPfS_ii --------------------------
	.section	.nv.constant0._Z4iaddPfS_ii,"a",@progbits
	.sectionflags	@""
	.align	4
.nv.constant0._Z4iaddPfS_ii:
	.zero		920


//--------------------- .nv.constant0._Z8sum_axisPfS_iiii --------------------------
	.section	.nv.constant0._Z8sum_axisPfS_iiii,"a",@progbits
	.sectionflags	@""
	.align	4
.nv.constant0._Z8sum_axisPfS_iiii:
	.zero		928


//--------------------- .nv.constant0._Z12simple_m_dotPfS_S_iii --------------------------
	.section	.nv.constant0._Z12simple_m_dotPfS_S_iii,"a",@progbits
	.sectionflags	@""
	.align	4
.nv.constant0._Z12simple_m_dotPfS_S_iii:
	.zero		932


//--------------------- SYMBOLS --------------------------

	.type		.nv.reservedSmem.offset0,@object
	.size		.nv.reservedSmem.offset0,0x4
	.type		.nv.reservedSmem.cap,@object
	.size		.nv.reservedSmem.cap,0x4
